	.target	sm_90a

	.elftype	@"ET_EXEC"


//--------------------- .note.nv.tkinfo           --------------------------
	.section	.note.nv.tkinfo,"",@"SHT_NOTE"
	.sectionflags	@"SHF_NOTE_NV_TKINFO"
	.tkinfo
        /*0018*/ 	.word	0x00000002
        /*0030*/ 	.string	""
        /*0030*/ 	.string	"ptxas"
        /*0030*/ 	.string	"Cuda compilation tools, release 13.0, V13.0.88"
        /*0030*/ 	.string	"Build cuda_13.0.r13.0/compiler.36424714_0"
        /*0030*/ 	.string	"-arch sm_90a -m 64 "



//--------------------- .note.nv.cuinfo           --------------------------
	.section	.note.nv.cuinfo,"",@"SHT_NOTE"
	.sectionflags	@"SHF_NOTE_NV_CUINFO"
        /*0018*/ 	.short	0x0002
        /*001a*/ 	.short	0x005a
        /*001c*/ 	.short	0x0082
	.zero		2


//--------------------- .nv.info                  --------------------------
	.section	.nv.info,"",@"SHT_CUDA_INFO"
	.align	4


	//----- nvinfo : EIATTR_REGCOUNT
	.align		4
        /*0000*/ 	.byte	0x04, 0x2f
        /*0002*/ 	.short	(.L_15 - .L_14)
	.align		4
.L_14:
        /*0004*/ 	.word	index@(_ZN7cutlass13device_kernelINS_4gemm6kernel13GemmUniversalIN4cute5tupleIJiiiiEEENS1_10collective13CollectiveMmaINS1_34MainloopSm90TmaGmmaWarpSpecializedILi15ENS5_IJNS4_1CILi1EEESB_SB_EEENS1_35KernelTmaWarpSpecializedCooperativeEEENS5_IJNSA_ILi256EEENSA_ILi224EEENSA_ILi32EEEEEEaNS5_IJlSB_lEEEaSJ_NS4_8TiledMMAINS4_8MMA_AtomIJNS4_4SM904GMMA26MMA_64x32x32_S32S8S8_SS_TNEEEENS4_6LayoutINS5_IJNSA_ILi2EEESB_SB_EEENS5_IJSB_NSA_ILi0EEEST_EEEEENS5_IJNS4_10UnderscoreESW_SW_EEEEENS4_13SM90_TMA_LOADENS4_14ComposedLayoutINS4_7SwizzleILi1ELi4ELi3EEENS4_18smem_ptr_flag_bitsILi8EEENSQ_INS5_IJNSA_ILi8EEESH_EEENS5_IJSH_SB_EEEEEEEvNS4_8identityESZ_S19_vS1A_EENS_8epilogue10collective6detail29Sm90TmaWarpSpecializedAdapterINS1D_15DefaultEpilogueIaSJ_SJ_NS1C_6thread17LinearCombinationIaLi1EiiLNS1H_9ScaleType4KindE0ELNS_15FloatRoundStyleE2EaEENS1_15EpilogueDefaultEEEEEvvEEEEvNT_6ParamsE)
        /*0008*/ 	.word	0x000000a8


	//----- nvinfo : EIATTR_FRAME_SIZE
	.align		4
.L_15:
        /*000c*/ 	.byte	0x04, 0x11
        /*000e*/ 	.short	(.L_17 - .L_16)
	.align		4
.L_16:
        /*0010*/ 	.word	index@(_ZN7cutlass13device_kernelINS_4gemm6kernel13GemmUniversalIN4cute5tupleIJiiiiEEENS1_10collective13CollectiveMmaINS1_34MainloopSm90TmaGmmaWarpSpecializedILi15ENS5_IJNS4_1CILi1EEESB_SB_EEENS1_35KernelTmaWarpSpecializedCooperativeEEENS5_IJNSA_ILi256EEENSA_ILi224EEENSA_ILi32EEEEEEaNS5_IJlSB_lEEEaSJ_NS4_8TiledMMAINS4_8MMA_AtomIJNS4_4SM904GMMA26MMA_64x32x32_S32S8S8_SS_TNEEEENS4_6LayoutINS5_IJNSA_ILi2EEESB_SB_EEENS5_IJSB_NSA_ILi0EEEST_EEEEENS5_IJNS4_10UnderscoreESW_SW_EEEEENS4_13SM90_TMA_LOADENS4_14ComposedLayoutINS4_7SwizzleILi1ELi4ELi3EEENS4_18smem_ptr_flag_bitsILi8EEENSQ_INS5_IJNSA_ILi8EEESH_EEENS5_IJSH_SB_EEEEEEEvNS4_8identityESZ_S19_vS1A_EENS_8epilogue10collective6detail29Sm90TmaWarpSpecializedAdapterINS1D_15DefaultEpilogueIaSJ_SJ_NS1C_6thread17LinearCombinationIaLi1EiiLNS1H_9ScaleType4KindE0ELNS_15FloatRoundStyleE2EaEENS1_15EpilogueDefaultEEEEEvvEEEEvNT_6ParamsE)
        /*0014*/ 	.word	0x00000080


	//----- nvinfo : EIATTR_MIN_STACK_SIZE
	.align		4
.L_17:
        /*0018*/ 	.byte	0x04, 0x12
        /*001a*/ 	.short	(.L_19 - .L_18)
	.align		4
.L_18:
        /*001c*/ 	.word	index@(_ZN7cutlass13device_kernelINS_4gemm6kernel13GemmUniversalIN4cute5tupleIJiiiiEEENS1_10collective13CollectiveMmaINS1_34MainloopSm90TmaGmmaWarpSpecializedILi15ENS5_IJNS4_1CILi1EEESB_SB_EEENS1_35KernelTmaWarpSpecializedCooperativeEEENS5_IJNSA_ILi256EEENSA_ILi224EEENSA_ILi32EEEEEEaNS5_IJlSB_lEEEaSJ_NS4_8TiledMMAINS4_8MMA_AtomIJNS4_4SM904GMMA26MMA_64x32x32_S32S8S8_SS_TNEEEENS4_6LayoutINS5_IJNSA_ILi2EEESB_SB_EEENS5_IJSB_NSA_ILi0EEEST_EEEEENS5_IJNS4_10UnderscoreESW_SW_EEEEENS4_13SM90_TMA_LOADENS4_14ComposedLayoutINS4_7SwizzleILi1ELi4ELi3EEENS4_18smem_ptr_flag_bitsILi8EEENSQ_INS5_IJNSA_ILi8EEESH_EEENS5_IJSH_SB_EEEEEEEvNS4_8identityESZ_S19_vS1A_EENS_8epilogue10collective6detail29Sm90TmaWarpSpecializedAdapterINS1D_15DefaultEpilogueIaSJ_SJ_NS1C_6thread17LinearCombinationIaLi1EiiLNS1H_9ScaleType4KindE0ELNS_15FloatRoundStyleE2EaEENS1_15EpilogueDefaultEEEEEvvEEEEvNT_6ParamsE)
        /*0020*/ 	.word	0x00000080
.L_19:


//--------------------- .nv.compat                --------------------------
	.section	.nv.compat,"",@"SHT_CUDA_COMPAT_INFO"
	.align	4
        /*0000*/ 	.byte	0x02, 0x09, 0x01, 0x00, 0x02, 0x02, 0x04, 0x00, 0x02, 0x05, 0x05, 0x00, 0x03, 0x07, 0x01, 0x01
        /*0010*/ 	.byte	0x02, 0x03, 0x01, 0x00, 0x02, 0x06, 0x01, 0x00, 0x04, 0x0b, 0x08, 0x00, 0x00, 0x00, 0x00, 0x00
        /*0020*/ 	.byte	0x00, 0x00, 0x00, 0x00


//--------------------- .nv.info._ZN7cutlass13device_kernelINS_4gemm6kernel13GemmUniversalIN4cute5tupleIJiiiiEEENS1_10collective13CollectiveMmaINS1_34MainloopSm90TmaGmmaWarpSpecializedILi15ENS5_IJNS4_1CILi1EEESB_SB_EEENS1_35KernelTmaWarpSpecializedCooperativeEEENS5_IJNSA_ILi256EEENSA_ILi224EEENSA_ILi32EEEEEEaNS5_IJlSB_lEEEaSJ_NS4_8TiledMMAINS4_8MMA_AtomIJNS4_4SM904GMMA26MMA_64x32x32_S32S8S8_SS_TNEEEENS4_6LayoutINS5_IJNSA_ILi2EEESB_SB_EEENS5_IJSB_NSA_ILi0EEEST_EEEEENS5_IJNS4_10UnderscoreESW_SW_EEEEENS4_13SM90_TMA_LOADENS4_14ComposedLayoutINS4_7SwizzleILi1ELi4ELi3EEENS4_18smem_ptr_flag_bitsILi8EEENSQ_INS5_IJNSA_ILi8EEESH_EEENS5_IJSH_SB_EEEEEEEvNS4_8identityESZ_S19_vS1A_EENS_8epilogue10collective6detail29Sm90TmaWarpSpecializedAdapterINS1D_15DefaultEpilogueIaSJ_SJ_NS1C_6thread17LinearCombinationIaLi1EiiLNS1H_9ScaleType4KindE0ELNS_15FloatRoundStyleE2EaEENS1_15EpilogueDefaultEEEEEvvEEEEvNT_6ParamsE --------------------------
	.section	.nv.info._ZN7cutlass13device_kernelINS_4gemm6kernel13GemmUniversalIN4cute5tupleIJiiiiEEENS1_10collective13CollectiveMmaINS1_34MainloopSm90TmaGmmaWarpSpecializedILi15ENS5_IJNS4_1CILi1EEESB_SB_EEENS1_35KernelTmaWarpSpecializedCooperativeEEENS5_IJNSA_ILi256EEENSA_ILi224EEENSA_ILi32EEEEEEaNS5_IJlSB_lEEEaSJ_NS4_8TiledMMAINS4_8MMA_AtomIJNS4_4SM904GMMA26MMA_64x32x32_S32S8S8_SS_TNEEEENS4_6LayoutINS5_IJNSA_ILi2EEESB_SB_EEENS5_IJSB_NSA_ILi0EEEST_EEEEENS5_IJNS4_10UnderscoreESW_SW_EEEEENS4_13SM90_TMA_LOADENS4_14ComposedLayoutINS4_7SwizzleILi1ELi4ELi3EEENS4_18smem_ptr_flag_bitsILi8EEENSQ_INS5_IJNSA_ILi8EEESH_EEENS5_IJSH_SB_EEEEEEEvNS4_8identityESZ_S19_vS1A_EENS_8epilogue10collective6detail29Sm90TmaWarpSpecializedAdapterINS1D_15DefaultEpilogueIaSJ_SJ_NS1C_6thread17LinearCombinationIaLi1EiiLNS1H_9ScaleType4KindE0ELNS_15FloatRoundStyleE2EaEENS1_15EpilogueDefaultEEEEEvvEEEEvNT_6ParamsE,"",@"SHT_CUDA_INFO"
	.sectionflags	@""
	.align	4


	//----- nvinfo : EIATTR_CUDA_API_VERSION
	.align		4
        /*0000*/ 	.byte	0x04, 0x37
        /*0002*/ 	.short	(.L_21 - .L_20)
.L_20:
        /*0004*/ 	.word	0x00000082


	//----- nvinfo : EIATTR_KPARAM_INFO
	.align		4
.L_21:
        /*0008*/ 	.byte	0x04, 0x17
        /*000a*/ 	.short	(.L_23 - .L_22)
.L_22:
        /*000c*/ 	.word	0x00000000
        /*0010*/ 	.short	0x0000
        /*0012*/ 	.short	0x0070
        /*0014*/ 	.byte	0x00, 0xf0, 0x01, 0x10


	//----- nvinfo : EIATTR_SPARSE_MMA_MASK
	.align		4
.L_23:
        /*0018*/ 	.byte	0x03, 0x50
        /*001a*/ 	.short	0x0000


	//----- nvinfo : EIATTR_MAXREG_COUNT
	.align		4
        /*001c*/ 	.byte	0x03, 0x1b
        /*001e*/ 	.short	0x00a8


	//----- nvinfo : EIATTR_NUM_BARRIERS
	.align		4
        /*0020*/ 	.byte	0x02, 0x4c
        /*0022*/ 	.byte	0x01
	.zero		1


	//----- nvinfo : EIATTR_EXTERNS
	.align		4
        /*0024*/ 	.byte	0x04, 0x0f
        /*0026*/ 	.short	(.L_25 - .L_24)


	//   ....[0]....
	.align		4
.L_24:
        /*0028*/ 	.word	index@(__assertfail)


	//----- nvinfo : EIATTR_ANNOTATIONS
	.align		4
.L_25:
        /*002c*/ 	.byte	0x04, 0x55
        /*002e*/ 	.short	(.L_27 - .L_26)


	//   ....[0]....
.L_26:
        /*0030*/ 	.word	0x00000001
        /*0034*/ 	.byte	0x20, 0x08, 0x00, 0x00, 0x01, 0x00, 0x00, 0x00, 0x40, 0x08, 0x00, 0x00, 0x01, 0x00, 0x00, 0x00
        /* <DEDUP_REMOVED lines=51> */
        /*0374*/ 	.byte	0x90, 0xf0, 0x00, 0x00, 0x01, 0x00, 0x00, 0x00, 0xb0, 0xf0, 0x00, 0x00


	//----- nvinfo : EIATTR_MERCURY_ISA_VERSION
	.align		4
.L_27:
        /*0380*/ 	.byte	0x03, 0x5f
        /*0382*/ 	.short	0x0101


	//----- nvinfo : EIATTR_INT_WARP_WIDE_INSTR_OFFSETS
	.align		4
        /*0384*/ 	.byte	0x04, 0x31
        /*0386*/ 	.short	(.L_29 - .L_28)


	//   ....[0]....
.L_28:
        /*0388*/ 	.word	0x00000690


	//   ....[1]....
        /*038c*/ 	.word	0x000006a0


	//   ....[2]....
        /*0390*/ 	.word	0x00000730


	//----- nvinfo : EIATTR_COOP_GROUP_MASK_REGIDS
	.align		4
.L_29:
        /*0394*/ 	.byte	0x04, 0x29
        /*0396*/ 	.short	(.L_31 - .L_30)


	//   ....[0]....
.L_30:
        /*0398*/ 	.word	0xffffffff


	//   ....[1]....
        /*039c*/ 	.word	0xffffffff


	//   ....[2]....
        /*03a0*/ 	.word	0xffffffff


	//   ....[3]....
        /*03a4*/ 	.word	0xffffffff


	//   ....[4]....
        /*03a8*/ 	.word	0xffffffff


	//----- nvinfo : EIATTR_COOP_GROUP_INSTR_OFFSETS
	.align		4
.L_31:
        /*03ac*/ 	.byte	0x04, 0x28
        /*03ae*/ 	.short	(.L_33 - .L_32)


	//   ....[0]....
.L_32:
        /*03b0*/ 	.word	0x00000070


	//   ....[1]....
        /*03b4*/ 	.word	0x00000080


	//   ....[2]....
        /*03b8*/ 	.word	0x000001a0


	//   ....[3]....
        /*03bc*/ 	.word	0x00000540


	//   ....[4]....
        /*03c0*/ 	.word	0x00001300


	//----- nvinfo : EIATTR_REG_RECONFIG
	.align		4
.L_33:
        /*03c4*/ 	.byte	0x01, 0x54
	.zero		2


	//----- nvinfo : EIATTR_SYSCALL_OFFSETS
	.align		4
        /*03c8*/ 	.byte	0x04, 0x46
        /*03ca*/ 	.short	(.L_35 - .L_34)


	//   ....[0]....
.L_34:
        /*03cc*/ 	.word	0x000014c0


	//----- nvinfo : EIATTR_MBARRIER_INSTR_OFFSETS
	.align		4
.L_35:
        /*03d0*/ 	.byte	0x04, 0x39
        /*03d2*/ 	.short	(.L_37 - .L_36)


	//   ....[0]....
.L_36:
        /*03d4*/ 	.word	0x00000340
        /*03d8*/ 	.word	0x000000ff
        /*03dc*/ 	.word	0x00000000
        /*03e0*/ 	.short	0x0100
        /*03e2*/ 	.byte	0x08
	.zero		1


	//   ....[1]....
        /*03e4*/ 	.word	0x00000350
        /*03e8*/ 	.word	0x000000ff
        /*03ec*/ 	.word	0x00000078
        /*03f0*/ 	.short	0x0100
        /*03f2*/ 	.byte	0x08
	.zero		1


	//   ....[2]....
        /*03f4*/ 	.word	0x00000360
        /*03f8*/ 	.word	0x000000ff
        /*03fc*/ 	.word	0x00000008
        /*0400*/ 	.short	0x0100
        /*0402*/ 	.byte	0x08
	.zero		1


	//   ....[3]....
        /*0404*/ 	.word	0x00000370
        /*0408*/ 	.word	0x000000ff
        /*040c*/ 	.word	0x00000080
        /*0410*/ 	.short	0x0100
        /*0412*/ 	.byte	0x08
	.zero		1


	//   ....[4]....
        /*0414*/ 	.word	0x00000380
        /*0418*/ 	.word	0x000000ff
        /*041c*/ 	.word	0x00000010
        /*0420*/ 	.short	0x0100
        /*0422*/ 	.byte	0x08
	.zero		1


	//   ....[5]....
        /*0424*/ 	.word	0x00000390
        /*0428*/ 	.word	0x000000ff
        /*042c*/ 	.word	0x00000088
        /*0430*/ 	.short	0x0100
        /*0432*/ 	.byte	0x08
	.zero		1


	//   ....[6]....
        /*0434*/ 	.word	0x000003a0
        /*0438*/ 	.word	0x000000ff
        /*043c*/ 	.word	0x00000018
        /*0440*/ 	.short	0x0100
        /*0442*/ 	.byte	0x08
	.zero		1


	//   ....[7]....
        /*0444*/ 	.word	0x000003b0
        /*0448*/ 	.word	0x000000ff
        /*044c*/ 	.word	0x00000090
        /*0450*/ 	.short	0x0100
        /*0452*/ 	.byte	0x08
	.zero		1


	//   ....[8]....
        /*0454*/ 	.word	0x000003c0
        /*0458*/ 	.word	0x000000ff
        /*045c*/ 	.word	0x00000020
        /*0460*/ 	.short	0x0100
        /*0462*/ 	.byte	0x08
	.zero		1


	//   ....[9]....
        /*0464*/ 	.word	0x000003d0
        /*0468*/ 	.word	0x000000ff
        /*046c*/ 	.word	0x00000098
        /*0470*/ 	.short	0x0100
        /*0472*/ 	.byte	0x08
	.zero		1


	//   ....[10]....
        /*0474*/ 	.word	0x000003e0
        /*0478*/ 	.word	0x000000ff
        /*047c*/ 	.word	0x00000028
        /*0480*/ 	.short	0x0100
        /*0482*/ 	.byte	0x08
	.zero		1


	//   ....[11]....
        /*0484*/ 	.word	0x000003f0
        /*0488*/ 	.word	0x000000ff
        /*048c*/ 	.word	0x000000a0
        /*0490*/ 	.short	0x0100
        /*0492*/ 	.byte	0x08
	.zero		1


	//   ....[12]....
        /*0494*/ 	.word	0x00000400
        /*0498*/ 	.word	0x000000ff
        /*049c*/ 	.word	0x00000030
        /*04a0*/ 	.short	0x0100
        /*04a2*/ 	.byte	0x08
	.zero		1


	//   ....[13]....
        /*04a4*/ 	.word	0x00000410
        /*04a8*/ 	.word	0x000000ff
        /*04ac*/ 	.word	0x000000a8
        /*04b0*/ 	.short	0x0100
        /*04b2*/ 	.byte	0x08
	.zero		1


	//   ....[14]....
        /*04b4*/ 	.word	0x00000420
        /*04b8*/ 	.word	0x000000ff
        /*04bc*/ 	.word	0x00000038
        /*04c0*/ 	.short	0x0100
        /*04c2*/ 	.byte	0x08
	.zero		1


	//   ....[15]....
        /*04c4*/ 	.word	0x00000430
        /*04c8*/ 	.word	0x000000ff
        /*04cc*/ 	.word	0x000000b0
        /*04d0*/ 	.short	0x0100
        /*04d2*/ 	.byte	0x08
	.zero		1


	//   ....[16]....
        /*04d4*/ 	.word	0x00000440
        /*04d8*/ 	.word	0x000000ff
        /*04dc*/ 	.word	0x00000040
        /*04e0*/ 	.short	0x0100
        /*04e2*/ 	.byte	0x08
	.zero		1


	//   ....[17]....
        /*04e4*/ 	.word	0x00000450
        /*04e8*/ 	.word	0x000000ff
        /*04ec*/ 	.word	0x000000b8
        /*04f0*/ 	.short	0x0100
        /*04f2*/ 	.byte	0x08
	.zero		1


	//   ....[18]....
        /*04f4*/ 	.word	0x00000460
        /*04f8*/ 	.word	0x000000ff
        /*04fc*/ 	.word	0x00000048
        /*0500*/ 	.short	0x0100
        /*0502*/ 	.byte	0x08
	.zero		1


	//   ....[19]....
        /*0504*/ 	.word	0x00000470
        /*0508*/ 	.word	0x000000ff
        /*050c*/ 	.word	0x000000c0
        /*0510*/ 	.short	0x0100
        /*0512*/ 	.byte	0x08
	.zero		1


	//   ....[20]....
        /*0514*/ 	.word	0x00000480
        /*0518*/ 	.word	0x000000ff
        /*051c*/ 	.word	0x00000050
        /*0520*/ 	.short	0x0100
        /*0522*/ 	.byte	0x08
	.zero		1


	//   ....[21]....
        /*0524*/ 	.word	0x00000490
        /*0528*/ 	.word	0x000000ff
        /*052c*/ 	.word	0x000000c8
        /*0530*/ 	.short	0x0100
        /*0532*/ 	.byte	0x08
	.zero		1


	//   ....[22]....
        /*0534*/ 	.word	0x000004a0
        /*0538*/ 	.word	0x000000ff
        /*053c*/ 	.word	0x00000058
        /*0540*/ 	.short	0x0100
        /*0542*/ 	.byte	0x08
	.zero		1


	//   ....[23]....
        /*0544*/ 	.word	0x000004b0
        /*0548*/ 	.word	0x000000ff
        /*054c*/ 	.word	0x000000d0
        /*0550*/ 	.short	0x0100
        /*0552*/ 	.byte	0x08
	.zero		1


	//   ....[24]....
        /*0554*/ 	.word	0x000004c0
        /*0558*/ 	.word	0x000000ff
        /*055c*/ 	.word	0x00000060
        /*0560*/ 	.short	0x0100
        /*0562*/ 	.byte	0x08
	.zero		1


	//   ....[25]....
        /*0564*/ 	.word	0x000004d0
        /*0568*/ 	.word	0x000000ff
        /*056c*/ 	.word	0x000000d8
        /*0570*/ 	.short	0x0100
        /*0572*/ 	.byte	0x08
	.zero		1


	//   ....[26]....
        /*0574*/ 	.word	0x000004e0
        /*0578*/ 	.word	0x000000ff
        /*057c*/ 	.word	0x00000068
        /*0580*/ 	.short	0x0100
        /*0582*/ 	.byte	0x08
	.zero		1


	//   ....[27]....
        /*0584*/ 	.word	0x000004f0
        /*0588*/ 	.word	0x000000ff
        /*058c*/ 	.word	0x000000e0
        /*0590*/ 	.short	0x0100
        /*0592*/ 	.byte	0x08
	.zero		1


	//   ....[28]....
        /*0594*/ 	.word	0x00000500
        /*0598*/ 	.word	0x000000ff
        /*059c*/ 	.word	0x00000070
        /*05a0*/ 	.short	0x0100
        /*05a2*/ 	.byte	0x08
	.zero		1


	//   ....[29]....
        /*05a4*/ 	.word	0x00000510
        /*05a8*/ 	.word	0x000000ff
        /*05ac*/ 	.word	0x000000e8
        /*05b0*/ 	.short	0x0100
        /*05b2*/ 	.byte	0x08
	.zero		1


	//   ....[30]....
        /*05b4*/ 	.word	0x000007b0
        /*05b8*/ 	.word	0x000000ff
        /*05bc*/ 	.word	0x00000100
        /*05c0*/ 	.short	0x0100
        /*05c2*/ 	.byte	0x10
	.zero		1


	//   ....[31]....
        /*05c4*/ 	.word	0x00000850
        /*05c8*/ 	.word	0x000000ff
        /*05cc*/ 	.word	0x00000108
        /*05d0*/ 	.short	0x0100
        /*05d2*/ 	.byte	0x10
	.zero		1


	//   ....[32]....
        /*05d4*/ 	.word	0x000015a0
        /*05d8*/ 	.word	0x00000004
        /*05dc*/ 	.word	0x00000000
        /*05e0*/ 	.short	0x010a
        /*05e2*/ 	.byte	0x3f
	.zero		1


	//   ....[33]....
        /*05e4*/ 	.word	0x000015e0
        /*05e8*/ 	.word	0x00000004
        /*05ec*/ 	.word	0x00000000
        /*05f0*/ 	.short	0x010a
        /*05f2*/ 	.byte	0x3f
	.zero		1


	//   ....[34]....
        /*05f4*/ 	.word	0x00001da0
        /*05f8*/ 	.word	0x00000005
        /*05fc*/ 	.word	0x00000000
        /*0600*/ 	.short	0x010a
        /*0602*/ 	.byte	0x3f
	.zero		1


	//   ....[35]....
        /*0604*/ 	.word	0x00001de0
        /*0608*/ 	.word	0x00000005
        /*060c*/ 	.word	0x00000000
        /*0610*/ 	.short	0x010a
        /*0612*/ 	.byte	0x3f
	.zero		1


	//   ....[36]....
        /*0614*/ 	.word	0x00002590
        /*0618*/ 	.word	0x000000ff
        /*061c*/ 	.word	0x00000000
        /*0620*/ 	.short	0x0101
        /*0622*/ 	.byte	0x04
	.zero		1


	//   ....[37]....
        /*0624*/ 	.word	0x00002780
        /*0628*/ 	.word	0x00000000
        /*062c*/ 	.word	0x00000000
        /*0630*/ 	.short	0x0101
        /*0632*/ 	.byte	0x3f
	.zero		1


	//   ....[38]....
        /*0634*/ 	.word	0x0000ec30
        /*0638*/ 	.word	0x0000000c
        /*063c*/ 	.word	0x00000078
        /*0640*/ 	.short	0x010a
        /*0642*/ 	.byte	0x3f
	.zero		1


	//   ....[39]....
        /*0644*/ 	.word	0x0000efb0
        /*0648*/ 	.word	0x00000002
        /*064c*/ 	.word	0x00000108
        /*0650*/ 	.short	0x0101
        /*0652*/ 	.byte	0x3f
	.zero		1


	//   ....[40]....
        /*0654*/ 	.word	0x0000f7b0
        /*0658*/ 	.word	0x00000005
        /*065c*/ 	.word	0x00000000
        /*0660*/ 	.short	0x010a
        /*0662*/ 	.byte	0x3f
	.zero		1


	//   ....[41]....
        /*0664*/ 	.word	0x0000f840
        /*0668*/ 	.word	0x00000007
        /*066c*/ 	.word	0x00000000
        /*0670*/ 	.short	0x010a
        /*0672*/ 	.byte	0x3f
	.zero		1


	//   ....[42]....
        /*0674*/ 	.word	0x0000f8d0
        /*0678*/ 	.word	0x00000007
        /*067c*/ 	.word	0x00000000
        /*0680*/ 	.short	0x010a
        /*0682*/ 	.byte	0x3f
	.zero		1


	//   ....[43]....
        /*0684*/ 	.word	0x0000f960
        /*0688*/ 	.word	0x00000007
        /*068c*/ 	.word	0x00000000
        /*0690*/ 	.short	0x010a
        /*0692*/ 	.byte	0x3f
	.zero		1


	//   ....[44]....
        /*0694*/ 	.word	0x0000f9f0
        /*0698*/ 	.word	0x00000007
        /*069c*/ 	.word	0x00000000
        /*06a0*/ 	.short	0x010a
        /*06a2*/ 	.byte	0x3f
	.zero		1


	//   ....[45]....
        /*06a4*/ 	.word	0x0000fa80
        /*06a8*/ 	.word	0x00000007
        /*06ac*/ 	.word	0x00000000
        /*06b0*/ 	.short	0x010a
        /*06b2*/ 	.byte	0x3f
	.zero		1


	//   ....[46]....
        /*06b4*/ 	.word	0x0000fb10
        /*06b8*/ 	.word	0x00000007
        /*06bc*/ 	.word	0x00000000
        /*06c0*/ 	.short	0x010a
        /*06c2*/ 	.byte	0x3f
	.zero		1


	//   ....[47]....
        /*06c4*/ 	.word	0x0000fba0
        /*06c8*/ 	.word	0x00000007
        /*06cc*/ 	.word	0x00000000
        /*06d0*/ 	.short	0x010a
        /*06d2*/ 	.byte	0x3f
	.zero		1


	//   ....[48]....
        /*06d4*/ 	.word	0x0000fc30
        /*06d8*/ 	.word	0x00000007
        /*06dc*/ 	.word	0x00000000
        /*06e0*/ 	.short	0x010a
        /*06e2*/ 	.byte	0x3f
	.zero		1


	//   ....[49]....
        /*06e4*/ 	.word	0x0000fcc0
        /*06e8*/ 	.word	0x00000007
        /*06ec*/ 	.word	0x00000000
        /*06f0*/ 	.short	0x010a
        /*06f2*/ 	.byte	0x3f
	.zero		1


	//   ....[50]....
        /*06f4*/ 	.word	0x0000fd50
        /*06f8*/ 	.word	0x00000007
        /*06fc*/ 	.word	0x00000000
        /*0700*/ 	.short	0x010a
        /*0702*/ 	.byte	0x3f
	.zero		1


	//   ....[51]....
        /*0704*/ 	.word	0x0000fde0
        /*0708*/ 	.word	0x00000007
        /*070c*/ 	.word	0x00000000
        /*0710*/ 	.short	0x010a
        /*0712*/ 	.byte	0x3f
	.zero		1


	//   ....[52]....
        /*0714*/ 	.word	0x0000fe70
        /*0718*/ 	.word	0x00000007
        /*071c*/ 	.word	0x00000000
        /*0720*/ 	.short	0x010a
        /*0722*/ 	.byte	0x3f
	.zero		1


	//   ....[53]....
        /*0724*/ 	.word	0x0000ff00
        /*0728*/ 	.word	0x00000007
        /*072c*/ 	.word	0x00000000
        /*0730*/ 	.short	0x010a
        /*0732*/ 	.byte	0x3f
	.zero		1


	//   ....[54]....
        /*0734*/ 	.word	0x0000ff90
        /*0738*/ 	.word	0x00000003
        /*073c*/ 	.word	0x00000000
        /*0740*/ 	.short	0x010a
        /*0742*/ 	.byte	0x3f
	.zero		1


	//   ....[55]....
        /*0744*/ 	.word	0x0000fff0
        /*0748*/ 	.word	0x00000004
        /*074c*/ 	.word	0x00000000
        /*0750*/ 	.short	0x010a
        /*0752*/ 	.byte	0x3f
	.zero		1


	//   ....[56]....
        /*0754*/ 	.word	0x00010040
        /*0758*/ 	.word	0x00000005
        /*075c*/ 	.word	0x00000000
        /*0760*/ 	.short	0x010a
        /*0762*/ 	.byte	0x3f
	.zero		1


	//   ....[57]....
        /*0764*/ 	.word	0x00010110
        /*0768*/ 	.word	0x0000000c
        /*076c*/ 	.word	0x00000078
        /*0770*/ 	.short	0x010a
        /*0772*/ 	.byte	0x3f
	.zero		1


	//   ....[58]....
        /*0774*/ 	.word	0x000101e0
        /*0778*/ 	.word	0x00000005
        /*077c*/ 	.word	0x00000000
        /*0780*/ 	.short	0x010a
        /*0782*/ 	.byte	0x3f
	.zero		1


	//   ....[59]....
        /*0784*/ 	.word	0x00010230
        /*0788*/ 	.word	0x00000007
        /*078c*/ 	.word	0x00000000
        /*0790*/ 	.short	0x010a
        /*0792*/ 	.byte	0x3f
	.zero		1


	//   ....[60]....
        /*0794*/ 	.word	0x00010280
        /*0798*/ 	.word	0x00000007
        /*079c*/ 	.word	0x00000000
        /*07a0*/ 	.short	0x010a
        /*07a2*/ 	.byte	0x3f
	.zero		1


	//   ....[61]....
        /*07a4*/ 	.word	0x000102d0
        /*07a8*/ 	.word	0x00000007
        /*07ac*/ 	.word	0x00000000
        /*07b0*/ 	.short	0x010a
        /*07b2*/ 	.byte	0x3f
	.zero		1


	//   ....[62]....
        /*07b4*/ 	.word	0x00010320
        /*07b8*/ 	.word	0x00000007
        /*07bc*/ 	.word	0x00000000
        /*07c0*/ 	.short	0x010a
        /*07c2*/ 	.byte	0x3f
	.zero		1


	//   ....[63]....
        /*07c4*/ 	.word	0x00010370
        /*07c8*/ 	.word	0x00000007
        /*07cc*/ 	.word	0x00000000
        /*07d0*/ 	.short	0x010a
        /*07d2*/ 	.byte	0x3f
	.zero		1


	//   ....[64]....
        /*07d4*/ 	.word	0x000103c0
        /*07d8*/ 	.word	0x00000007
        /*07dc*/ 	.word	0x00000000
        /*07e0*/ 	.short	0x010a
        /*07e2*/ 	.byte	0x3f
	.zero		1


	//   ....[65]....
        /*07e4*/ 	.word	0x00010410
        /*07e8*/ 	.word	0x00000007
        /*07ec*/ 	.word	0x00000000
        /*07f0*/ 	.short	0x010a
        /*07f2*/ 	.byte	0x3f
	.zero		1


	//   ....[66]....
        /*07f4*/ 	.word	0x00010460
        /*07f8*/ 	.word	0x00000007
        /*07fc*/ 	.word	0x00000000
        /*0800*/ 	.short	0x010a
        /*0802*/ 	.byte	0x3f
	.zero		1


	//   ....[67]....
        /*0804*/ 	.word	0x000104b0
        /*0808*/ 	.word	0x00000007
        /*080c*/ 	.word	0x00000000
        /*0810*/ 	.short	0x010a
        /*0812*/ 	.byte	0x3f
	.zero		1


	//   ....[68]....
        /*0814*/ 	.word	0x00010500
        /*0818*/ 	.word	0x00000007
        /*081c*/ 	.word	0x00000000
        /*0820*/ 	.short	0x010a
        /*0822*/ 	.byte	0x3f
	.zero		1


	//   ....[69]....
        /*0824*/ 	.word	0x00010550
        /*0828*/ 	.word	0x00000007
        /*082c*/ 	.word	0x00000000
        /*0830*/ 	.short	0x010a
        /*0832*/ 	.byte	0x3f
	.zero		1


	//   ....[70]....
        /*0834*/ 	.word	0x000105a0
        /*0838*/ 	.word	0x00000007
        /*083c*/ 	.word	0x00000000
        /*0840*/ 	.short	0x010a
        /*0842*/ 	.byte	0x3f
	.zero		1


	//   ....[71]....
        /*0844*/ 	.word	0x000105f0
        /*0848*/ 	.word	0x00000007
        /*084c*/ 	.word	0x00000000
        /*0850*/ 	.short	0x010a
        /*0852*/ 	.byte	0x3f
	.zero		1


	//----- nvinfo : EIATTR_NUM_MBARRIERS
	.align		4
.L_37:
        /*0854*/ 	.byte	0x03, 0x38
        /*0856*/ 	.short	0x0020


	//----- nvinfo : EIATTR_EXIT_INSTR_OFFSETS
	.align		4
        /*0858*/ 	.byte	0x04, 0x1c
        /*085a*/ 	.short	(.L_39 - .L_38)


	//   ....[0]....
.L_38:
        /*085c*/ 	.word	0x000008b0


	//   ....[1]....
        /*0860*/ 	.word	0x00001220


	//   ....[2]....
        /*0864*/ 	.word	0x0000e1b0


	//   ....[3]....
        /*0868*/ 	.word	0x0000e8c0


	//   ....[4]....
        /*086c*/ 	.word	0x0000ffe0


	//----- nvinfo : EIATTR_MAX_THREADS
	.align		4
.L_39:
        /*0870*/ 	.byte	0x04, 0x05
        /*0872*/ 	.short	(.L_41 - .L_40)
.L_40:
        /*0874*/ 	.word	0x00000180
        /*0878*/ 	.word	0x00000001
        /*087c*/ 	.word	0x00000001


	//----- nvinfo : EIATTR_CRS_STACK_SIZE
	.align		4
.L_41:
        /*0880*/ 	.byte	0x04, 0x1e
        /*0882*/ 	.short	(.L_43 - .L_42)
.L_42:
        /*0884*/ 	.word	0x00000000


	//----- nvinfo : EIATTR_CBANK_PARAM_SIZE
	.align		4
.L_43:
        /*0888*/ 	.byte	0x03, 0x19
        /*088a*/ 	.short	0x0470


	//----- nvinfo : EIATTR_PARAM_CBANK
	.align		4
        /*088c*/ 	.byte	0x04, 0x0a
        /*088e*/ 	.short	(.L_45 - .L_44)
	.align		4
.L_44:
        /*0890*/ 	.word	index@(.nv.constant0._ZN7cutlass13device_kernelINS_4gemm6kernel13GemmUniversalIN4cute5tupleIJiiiiEEENS1_10collective13CollectiveMmaINS1_34MainloopSm90TmaGmmaWarpSpecializedILi15ENS5_IJNS4_1CILi1EEESB_SB_EEENS1_35KernelTmaWarpSpecializedCooperativeEEENS5_IJNSA_ILi256EEENSA_ILi224EEENSA_ILi32EEEEEEaNS5_IJlSB_lEEEaSJ_NS4_8TiledMMAINS4_8MMA_AtomIJNS4_4SM904GMMA26MMA_64x32x32_S32S8S8_SS_TNEEEENS4_6LayoutINS5_IJNSA_ILi2EEESB_SB_EEENS5_IJSB_NSA_ILi0EEEST_EEEEENS5_IJNS4_10UnderscoreESW_SW_EEEEENS4_13SM90_TMA_LOADENS4_14ComposedLayoutINS4_7SwizzleILi1ELi4ELi3EEENS4_18smem_ptr_flag_bitsILi8EEENSQ_INS5_IJNSA_ILi8EEESH_EEENS5_IJSH_SB_EEEEEEEvNS4_8identityESZ_S19_vS1A_EENS_8epilogue10collective6detail29Sm90TmaWarpSpecializedAdapterINS1D_15DefaultEpilogueIaSJ_SJ_NS1C_6thread17LinearCombinationIaLi1EiiLNS1H_9ScaleType4KindE0ELNS_15FloatRoundStyleE2EaEENS1_15EpilogueDefaultEEEEEvvEEEEvNT_6ParamsE)
        /*0894*/ 	.short	0x0210
        /*0896*/ 	.short	0x0470


	//----- nvinfo : EIATTR_SW_WAR
	.align		4
.L_45:
        /*0898*/ 	.byte	0x04, 0x36
        /*089a*/ 	.short	(.L_47 - .L_46)
.L_46:
        /*089c*/ 	.word	0x00000008
.L_47:


//--------------------- .nv.callgraph             --------------------------
	.section	.nv.callgraph,"",@"SHT_CUDA_CALLGRAPH"
	.align	4
	.sectionentsize	8
	.align		4
        /*0000*/ 	.word	0x00000000
	.align		4
        /*0004*/ 	.word	0xffffffff
	.align		4
        /*0008*/ 	.word	index@(_ZN7cutlass13device_kernelINS_4gemm6kernel13GemmUniversalIN4cute5tupleIJiiiiEEENS1_10collective13CollectiveMmaINS1_34MainloopSm90TmaGmmaWarpSpecializedILi15ENS5_IJNS4_1CILi1EEESB_SB_EEENS1_35KernelTmaWarpSpecializedCooperativeEEENS5_IJNSA_ILi256EEENSA_ILi224EEENSA_ILi32EEEEEEaNS5_IJlSB_lEEEaSJ_NS4_8TiledMMAINS4_8MMA_AtomIJNS4_4SM904GMMA26MMA_64x32x32_S32S8S8_SS_TNEEEENS4_6LayoutINS5_IJNSA_ILi2EEESB_SB_EEENS5_IJSB_NSA_ILi0EEEST_EEEEENS5_IJNS4_10UnderscoreESW_SW_EEEEENS4_13SM90_TMA_LOADENS4_14ComposedLayoutINS4_7SwizzleILi1ELi4ELi3EEENS4_18smem_ptr_flag_bitsILi8EEENSQ_INS5_IJNSA_ILi8EEESH_EEENS5_IJSH_SB_EEEEEEEvNS4_8identityESZ_S19_vS1A_EENS_8epilogue10collective6detail29Sm90TmaWarpSpecializedAdapterINS1D_15DefaultEpilogueIaSJ_SJ_NS1C_6thread17LinearCombinationIaLi1EiiLNS1H_9ScaleType4KindE0ELNS_15FloatRoundStyleE2EaEENS1_15EpilogueDefaultEEEEEvvEEEEvNT_6ParamsE)
	.align		4
        /*000c*/ 	.word	index@(__assertfail)
	.align		4
        /*0010*/ 	.word	0x00000000
	.align		4
        /*0014*/ 	.word	0xfffffffe
	.align		4
        /*0018*/ 	.word	0x00000000
	.align		4
        /*001c*/ 	.word	0xfffffffd
	.align		4
        /*0020*/ 	.word	0x00000000
	.align		4
        /*0024*/ 	.word	0xfffffffc


//--------------------- .nv.constant4             --------------------------
	.section	.nv.constant4,"a",@progbits
	.align	8
	.align		8
.nv.constant4:
        /*0000*/ 	.dword	__assertfail
	.align		8
        /*0008*/ 	.dword	__unnamed_1
	.align		8
        /*0010*/ 	.dword	_ZN40_INTERNAL_a73bdfdc_4_k_cu_7f460122_130764cuda3std3__45__cpo5beginE
	.align		8
        /*0018*/ 	.dword	_ZN40_INTERNAL_a73bdfdc_4_k_cu_7f460122_130764cuda3std3__45__cpo3endE
	.align		8
        /*0020*/ 	.dword	_ZN40_INTERNAL_a73bdfdc_4_k_cu_7f460122_130764cuda3std3__45__cpo6cbeginE
	.align		8
        /*0028*/ 	.dword	_ZN40_INTERNAL_a73bdfdc_4_k_cu_7f460122_130764cuda3std3__45__cpo4cendE
	.align		8
        /*0030*/ 	.dword	_ZN40_INTERNAL_a73bdfdc_4_k_cu_7f460122_130764cuda3std3__442_GLOBAL__N__a73bdfdc_4_k_cu_7f460122_130766ignoreE
	.align		8
        /*0038*/ 	.dword	_ZN40_INTERNAL_a73bdfdc_4_k_cu_7f460122_130764cuda3std3__419piecewise_constructE
	.align		8
        /*0040*/ 	.dword	_ZN40_INTERNAL_a73bdfdc_4_k_cu_7f460122_130764cuda3std3__48in_placeE
	.align		8
        /*0048*/ 	.dword	_ZN40_INTERNAL_a73bdfdc_4_k_cu_7f460122_130764cuda3std6ranges3__45__cpo4swapE
	.align		8
        /*0050*/ 	.dword	_ZN40_INTERNAL_a73bdfdc_4_k_cu_7f460122_130764cuda3std6ranges3__45__cpo9iter_moveE
	.align		8
        /*0058*/ 	.dword	_ZN40_INTERNAL_a73bdfdc_4_k_cu_7f460122_130764cute7productE
	.align		8
        /*0060*/ 	.dword	_ZN40_INTERNAL_a73bdfdc_4_k_cu_7f460122_130764cute1_E
	.align		8
        /*0068*/ 	.dword	$str$22
	.align		8
        /*0070*/ 	.dword	$str$23


//--------------------- .text._ZN7cutlass13device_kernelINS_4gemm6kernel13GemmUniversalIN4cute5tupleIJiiiiEEENS1_10collective13CollectiveMmaINS1_34MainloopSm90TmaGmmaWarpSpecializedILi15ENS5_IJNS4_1CILi1EEESB_SB_EEENS1_35KernelTmaWarpSpecializedCooperativeEEENS5_IJNSA_ILi256EEENSA_ILi224EEENSA_ILi32EEEEEEaNS5_IJlSB_lEEEaSJ_NS4_8TiledMMAINS4_8MMA_AtomIJNS4_4SM904GMMA26MMA_64x32x32_S32S8S8_SS_TNEEEENS4_6LayoutINS5_IJNSA_ILi2EEESB_SB_EEENS5_IJSB_NSA_ILi0EEEST_EEEEENS5_IJNS4_10UnderscoreESW_SW_EEEEENS4_13SM90_TMA_LOADENS4_14ComposedLayoutINS4_7SwizzleILi1ELi4ELi3EEENS4_18smem_ptr_flag_bitsILi8EEENSQ_INS5_IJNSA_ILi8EEESH_EEENS5_IJSH_SB_EEEEEEEvNS4_8identityESZ_S19_vS1A_EENS_8epilogue10collective6detail29Sm90TmaWarpSpecializedAdapterINS1D_15DefaultEpilogueIaSJ_SJ_NS1C_6thread17LinearCombinationIaLi1EiiLNS1H_9ScaleType4KindE0ELNS_15FloatRoundStyleE2EaEENS1_15EpilogueDefaultEEEEEvvEEEEvNT_6ParamsE --------------------------
	.section	.text._ZN7cutlass13device_kernelINS_4gemm6kernel13GemmUniversalIN4cute5tupleIJiiiiEEENS1_10collective13CollectiveMmaINS1_34MainloopSm90TmaGmmaWarpSpecializedILi15ENS5_IJNS4_1CILi1EEESB_SB_EEENS1_35KernelTmaWarpSpecializedCooperativeEEENS5_IJNSA_ILi256EEENSA_ILi224EEENSA_ILi32EEEEEEaNS5_IJlSB_lEEEaSJ_NS4_8TiledMMAINS4_8MMA_AtomIJNS4_4SM904GMMA26MMA_64x32x32_S32S8S8_SS_TNEEEENS4_6LayoutINS5_IJNSA_ILi2EEESB_SB_EEENS5_IJSB_NSA_ILi0EEEST_EEEEENS5_IJNS4_10UnderscoreESW_SW_EEEEENS4_13SM90_TMA_LOADENS4_14ComposedLayoutINS4_7SwizzleILi1ELi4ELi3EEENS4_18smem_ptr_flag_bitsILi8EEENSQ_INS5_IJNSA_ILi8EEESH_EEENS5_IJSH_SB_EEEEEEEvNS4_8identityESZ_S19_vS1A_EENS_8epilogue10collective6detail29Sm90TmaWarpSpecializedAdapterINS1D_15DefaultEpilogueIaSJ_SJ_NS1C_6thread17LinearCombinationIaLi1EiiLNS1H_9ScaleType4KindE0ELNS_15FloatRoundStyleE2EaEENS1_15EpilogueDefaultEEEEEvvEEEEvNT_6ParamsE,"ax",@progbits
	.align	128
.text._ZN7cutlass13device_kernelINS_4gemm6kernel13GemmUniversalIN4cute5tupleIJiiiiEEENS1_10collective13CollectiveMmaINS1_34MainloopSm90TmaGmmaWarpSpecializedILi15ENS5_IJNS4_1CILi1EEESB_SB_EEENS1_35KernelTmaWarpSpecializedCooperativeEEENS5_IJNSA_ILi256EEENSA_ILi224EEENSA_ILi32EEEEEEaNS5_IJlSB_lEEEaSJ_NS4_8TiledMMAINS4_8MMA_AtomIJNS4_4SM904GMMA26MMA_64x32x32_S32S8S8_SS_TNEEEENS4_6LayoutINS5_IJNSA_ILi2EEESB_SB_EEENS5_IJSB_NSA_ILi0EEEST_EEEEENS5_IJNS4_10UnderscoreESW_SW_EEEEENS4_13SM90_TMA_LOADENS4_14ComposedLayoutINS4_7SwizzleILi1ELi4ELi3EEENS4_18smem_ptr_flag_bitsILi8EEENSQ_INS5_IJNSA_ILi8EEESH_EEENS5_IJSH_SB_EEEEEEEvNS4_8identityESZ_S19_vS1A_EENS_8epilogue10collective6detail29Sm90TmaWarpSpecializedAdapterINS1D_15DefaultEpilogueIaSJ_SJ_NS1C_6thread17LinearCombinationIaLi1EiiLNS1H_9ScaleType4KindE0ELNS_15FloatRoundStyleE2EaEENS1_15EpilogueDefaultEEEEEvvEEEEvNT_6ParamsE:
        .type           _ZN7cutlass13device_kernelINS_4gemm6kernel13GemmUniversalIN4cute5tupleIJiiiiEEENS1_10collective13CollectiveMmaINS1_34MainloopSm90TmaGmmaWarpSpecializedILi15ENS5_IJNS4_1CILi1EEESB_SB_EEENS1_35KernelTmaWarpSpecializedCooperativeEEENS5_IJNSA_ILi256EEENSA_ILi224EEENSA_ILi32EEEEEEaNS5_IJlSB_lEEEaSJ_NS4_8TiledMMAINS4_8MMA_AtomIJNS4_4SM904GMMA26MMA_64x32x32_S32S8S8_SS_TNEEEENS4_6LayoutINS5_IJNSA_ILi2EEESB_SB_EEENS5_IJSB_NSA_ILi0EEEST_EEEEENS5_IJNS4_10UnderscoreESW_SW_EEEEENS4_13SM90_TMA_LOADENS4_14ComposedLayoutINS4_7SwizzleILi1ELi4ELi3EEENS4_18smem_ptr_flag_bitsILi8EEENSQ_INS5_IJNSA_ILi8EEESH_EEENS5_IJSH_SB_EEEEEEEvNS4_8identityESZ_S19_vS1A_EENS_8epilogue10collective6detail29Sm90TmaWarpSpecializedAdapterINS1D_15DefaultEpilogueIaSJ_SJ_NS1C_6thread17LinearCombinationIaLi1EiiLNS1H_9ScaleType4KindE0ELNS_15FloatRoundStyleE2EaEENS1_15EpilogueDefaultEEEEEvvEEEEvNT_6ParamsE,@function
        .size           _ZN7cutlass13device_kernelINS_4gemm6kernel13GemmUniversalIN4cute5tupleIJiiiiEEENS1_10collective13CollectiveMmaINS1_34MainloopSm90TmaGmmaWarpSpecializedILi15ENS5_IJNS4_1CILi1EEESB_SB_EEENS1_35KernelTmaWarpSpecializedCooperativeEEENS5_IJNSA_ILi256EEENSA_ILi224EEENSA_ILi32EEEEEEaNS5_IJlSB_lEEEaSJ_NS4_8TiledMMAINS4_8MMA_AtomIJNS4_4SM904GMMA26MMA_64x32x32_S32S8S8_SS_TNEEEENS4_6LayoutINS5_IJNSA_ILi2EEESB_SB_EEENS5_IJSB_NSA_ILi0EEEST_EEEEENS5_IJNS4_10UnderscoreESW_SW_EEEEENS4_13SM90_TMA_LOADENS4_14ComposedLayoutINS4_7SwizzleILi1ELi4ELi3EEENS4_18smem_ptr_flag_bitsILi8EEENSQ_INS5_IJNSA_ILi8EEESH_EEENS5_IJSH_SB_EEEEEEEvNS4_8identityESZ_S19_vS1A_EENS_8epilogue10collective6detail29Sm90TmaWarpSpecializedAdapterINS1D_15DefaultEpilogueIaSJ_SJ_NS1C_6thread17LinearCombinationIaLi1EiiLNS1H_9ScaleType4KindE0ELNS_15FloatRoundStyleE2EaEENS1_15EpilogueDefaultEEEEEvvEEEEvNT_6ParamsE,(.L_x_541 - _ZN7cutlass13device_kernelINS_4gemm6kernel13GemmUniversalIN4cute5tupleIJiiiiEEENS1_10collective13CollectiveMmaINS1_34MainloopSm90TmaGmmaWarpSpecializedILi15ENS5_IJNS4_1CILi1EEESB_SB_EEENS1_35KernelTmaWarpSpecializedCooperativeEEENS5_IJNSA_ILi256EEENSA_ILi224EEENSA_ILi32EEEEEEaNS5_IJlSB_lEEEaSJ_NS4_8TiledMMAINS4_8MMA_AtomIJNS4_4SM904GMMA26MMA_64x32x32_S32S8S8_SS_TNEEEENS4_6LayoutINS5_IJNSA_ILi2EEESB_SB_EEENS5_IJSB_NSA_ILi0EEEST_EEEEENS5_IJNS4_10UnderscoreESW_SW_EEEEENS4_13SM90_TMA_LOADENS4_14ComposedLayoutINS4_7SwizzleILi1ELi4ELi3EEENS4_18smem_ptr_flag_bitsILi8EEENSQ_INS5_IJNSA_ILi8EEESH_EEENS5_IJSH_SB_EEEEEEEvNS4_8identityESZ_S19_vS1A_EENS_8epilogue10collective6detail29Sm90TmaWarpSpecializedAdapterINS1D_15DefaultEpilogueIaSJ_SJ_NS1C_6thread17LinearCombinationIaLi1EiiLNS1H_9ScaleType4KindE0ELNS_15FloatRoundStyleE2EaEENS1_15EpilogueDefaultEEEEEvvEEEEvNT_6ParamsE)
        .other          _ZN7cutlass13device_kernelINS_4gemm6kernel13GemmUniversalIN4cute5tupleIJiiiiEEENS1_10collective13CollectiveMmaINS1_34MainloopSm90TmaGmmaWarpSpecializedILi15ENS5_IJNS4_1CILi1EEESB_SB_EEENS1_35KernelTmaWarpSpecializedCooperativeEEENS5_IJNSA_ILi256EEENSA_ILi224EEENSA_ILi32EEEEEEaNS5_IJlSB_lEEEaSJ_NS4_8TiledMMAINS4_8MMA_AtomIJNS4_4SM904GMMA26MMA_64x32x32_S32S8S8_SS_TNEEEENS4_6LayoutINS5_IJNSA_ILi2EEESB_SB_EEENS5_IJSB_NSA_ILi0EEEST_EEEEENS5_IJNS4_10UnderscoreESW_SW_EEEEENS4_13SM90_TMA_LOADENS4_14ComposedLayoutINS4_7SwizzleILi1ELi4ELi3EEENS4_18smem_ptr_flag_bitsILi8EEENSQ_INS5_IJNSA_ILi8EEESH_EEENS5_IJSH_SB_EEEEEEEvNS4_8identityESZ_S19_vS1A_EENS_8epilogue10collective6detail29Sm90TmaWarpSpecializedAdapterINS1D_15DefaultEpilogueIaSJ_SJ_NS1C_6thread17LinearCombinationIaLi1EiiLNS1H_9ScaleType4KindE0ELNS_15FloatRoundStyleE2EaEENS1_15EpilogueDefaultEEEEEvvEEEEvNT_6ParamsE,@"STO_CUDA_ENTRY STV_DEFAULT"
_ZN7cutlass13device_kernelINS_4gemm6kernel13GemmUniversalIN4cute5tupleIJiiiiEEENS1_10collective13CollectiveMmaINS1_34MainloopSm90TmaGmmaWarpSpecializedILi15ENS5_IJNS4_1CILi1EEESB_SB_EEENS1_35KernelTmaWarpSpecializedCooperativeEEENS5_IJNSA_ILi256EEENSA_ILi224EEENSA_ILi32EEEEEEaNS5_IJlSB_lEEEaSJ_NS4_8TiledMMAINS4_8MMA_AtomIJNS4_4SM904GMMA26MMA_64x32x32_S32S8S8_SS_TNEEEENS4_6LayoutINS5_IJNSA_ILi2EEESB_SB_EEENS5_IJSB_NSA_ILi0EEEST_EEEEENS5_IJNS4_10UnderscoreESW_SW_EEEEENS4_13SM90_TMA_LOADENS4_14ComposedLayoutINS4_7SwizzleILi1ELi4ELi3EEENS4_18smem_ptr_flag_bitsILi8EEENSQ_INS5_IJNSA_ILi8EEESH_EEENS5_IJSH_SB_EEEEEEEvNS4_8identityESZ_S19_vS1A_EENS_8epilogue10collective6detail29Sm90TmaWarpSpecializedAdapterINS1D_15DefaultEpilogueIaSJ_SJ_NS1C_6thread17LinearCombinationIaLi1EiiLNS1H_9ScaleType4KindE0ELNS_15FloatRoundStyleE2EaEENS1_15EpilogueDefaultEEEEEvvEEEEvNT_6ParamsE:
[----:B------:R-:W0:Y:S02]  /*0000*/  LDC R1, c[0x0][0x28] ;  /* 0x00000a00ff017b82 */ /* 0x000e240000000800 */
[----:B0-----:R-:W-:Y:S01]  /*0010*/  VIADD R1, R1, 0xffffff80 ;  /* 0xffffff8001017836 */ /* 0x001fe20000000000 */
[----:B------:R-:W0:Y:S01]  /*0020*/  S2R R2, SR_TID.X ;  /* 0x0000000000027919 */ /* 0x000e220000002100 */
[----:B------:R-:W-:Y:S01]  /*0030*/  ELECT P0, URZ, PT ;  /* 0x00000000003f782f */ /* 0x000fe20003800000 */
[----:B------:R-:W-:Y:S01]  /*0040*/  BSSY B0, `(.L_x_0) ;  /* 0x0000015000007945 */ /* 0x000fe20003800000 */
[--C-:B0-----:R-:W-:Y:S02]  /*0050*/  SHF.R.U32.HI R0, RZ, 0x5, R2.reuse ;  /* 0x00000005ff007819 */ /* 0x101fe40000011602 */
[----:B------:R-:W-:-:S03]  /*0060*/  SHF.R.U32.HI R2, RZ, 0x7, R2 ;  /* 0x00000007ff027819 */ /* 0x000fc60000011602 */
[----:B------:R-:W0:Y:S04]  /*0070*/  SHFL.IDX PT, R3, R0, RZ, 0x1f ;  /* 0x00001fff00037589 */ /* 0x000e2800000e0000 */
[----:B------:R-:W1:Y:S01]  /*0080*/  SHFL.IDX PT, R2, R2, RZ, 0x1f ;  /* 0x00001fff02027589 */ /* 0x000e6200000e0000 */
[----:B0-----:R-:W-:Y:S02]  /*0090*/  R2UR UR10, R3 ;  /* 0x00000000030a72ca */ /* 0x001fe400000e0000 */
[----:B-1----:R-:W-:-:S11]  /*00a0*/  R2UR UR5, R2 ;  /* 0x00000000020572ca */ /* 0x002fd600000e0000 */
[----:B------:R-:W-:Y:S02]  /*00b0*/  USHF.R.S32.HI UR4, URZ, 0x1f, UR10 ;  /* 0x0000001f3f047899 */ /* 0x000fe4000801140a */
[----:B------:R-:W-:Y:S02]  /*00c0*/  ISETP.NE.OR P0, PT, RZ, UR10, !P0 ;  /* 0x0000000aff007c0c */ /* 0x000fe4000c705670 */
[----:B------:R-:W-:-:S04]  /*00d0*/  ULEA.HI UR4, UR4, UR10, URZ, 0x2 ;  /* 0x0000000a04047291 */ /* 0x000fc8000f8f103f */
[----:B------:R-:W-:-:S04]  /*00e0*/  ULOP3.LUT UR4, UR4, 0xfffffffc, URZ, 0xc0, !UPT ;  /* 0xfffffffc04047892 */ /* 0x000fc8000f8ec03f */
[----:B------:R-:W-:-:S03]  /*00f0*/  UIADD3 UR10, UR10, -UR4, URZ ;  /* 0x800000040a0a7290 */ /* 0x000fc6000fffe03f */
[----:B------:R-:W-:Y:S09]  /*0100*/  @P0 BRA `(.L_x_1) ;  /* 0x0000000000200947 */ /* 0x000ff20003800000 */
[----:B------:R-:W-:Y:S02]  /*0110*/  ULDC.64 UR6, c[0x0][0x198] ;  /* 0x0000660000067ab9 */ /* 0x000fe40000000a00 */
[----:B------:R-:W-:Y:S02]  /*0120*/  UIADD3 UR8, UP0, UR6, 0xf0, URZ ;  /* 0x000000f006087890 */ /* 0x000fe4000ff1e03f */
[----:B------:R-:W-:Y:S02]  /*0130*/  UIADD3 UR6, UP1, UR6, 0x1f0, URZ ;  /* 0x000001f006067890 */ /* 0x000fe4000ff3e03f */
[----:B------:R-:W-:Y:S02]  /*0140*/  UIADD3.X UR9, URZ, UR7, URZ, UP0, !UPT ;  /* 0x000000073f097290 */ /* 0x000fe400087fe43f */
[----:B------:R-:W-:-:S07]  /*0150*/  UIADD3.X UR7, URZ, UR7, URZ, UP1, !UPT ;  /* 0x000000073f077290 */ /* 0x000fce0008ffe43f */
[----:B------:R0:W-:Y:S02]  /*0160*/  UTMACCTL.PF [UR8] ;  /* 0x00000000080079b9 */ /* 0x0001e40008040000 */
[----:B------:R0:W-:Y:S02]  /*0170*/  UTMACCTL.PF [UR6] ;  /* 0x00000000060079b9 */ /* 0x0001e40008040000 */
[----:B0-----:R-:W-:Y:S01]  /*0180*/  NOP ;  /* 0x0000000000007918 */ /* 0x001fe20000000000 */
.L_x_1:
[----:B------:R-:W-:Y:S05]  /*0190*/  BSYNC B0 ;  /* 0x0000000000007941 */ /* 0x000fea0003800000 */
.L_x_0:
[----:B------:R-:W0:Y:S01]  /*01a0*/  SHFL.IDX PT, R2, R0, RZ, 0x1f ;  /* 0x00001fff00027589 */ /* 0x000e2200000e0000 */
[----:B------:R-:W-:Y:S01]  /*01b0*/  UISETP.NE.AND UP0, UPT, UR10, 0x3, UPT ;  /* 0x000000030a00788c */ /* 0x000fe2000bf05270 */
[----:B------:R-:W-:Y:S01]  /*01c0*/  ISETP.NE.AND P1, PT, RZ, UR5, PT ;  /* 0x00000005ff007c0c */ /* 0x000fe2000bf25270 */
[----:B------:R-:W-:Y:S02]  /*01d0*/  UIADD3 UR18, UR5, -0x1, URZ ;  /* 0xffffffff05127890 */ /* 0x000fe4000fffe03f */
[----:B------:R-:W-:Y:S02]  /*01e0*/  UISETP.EQ.OR UP0, UPT, UR10, URZ, !UP0 ;  /* 0x0000003f0a00728c */ /* 0x000fe4000c702670 */
[----:B------:R-:W-:Y:S02]  /*01f0*/  UISETP.GE.U32.AND UP1, UPT, UR18, 0x2, UPT ;  /* 0x000000021200788c */ /* 0x000fe4000bf26070 */
[----:B------:R-:W-:-:S04]  /*0200*/  UISETP.EQ.AND UP0, UPT, UR5, URZ, UP0 ;  /* 0x0000003f0500728c */ /* 0x000fc80008702270 */
[----:B------:R-:W-:-:S04]  /*0210*/  USEL UR38, URZ, 0x1, !UP0 ;  /* 0x000000013f267887 */ /* 0x000fc8000c000000 */
[----:B------:R-:W-:Y:S01]  /*0220*/  USEL UR38, UR38, 0x2, UP1 ;  /* 0x0000000226267887 */ /* 0x000fe20008800000 */
[----:B0-----:R-:W-:-:S13]  /*0230*/  ISETP.NE.AND P0, PT, R2, RZ, PT ;  /* 0x000000ff0200720c */ /* 0x001fda0003f05270 */
[----:B------:R-:W-:Y:S05]  /*0240*/  @P0 BRA `(.L_x_2) ;  /* 0x0000000000bc0947 */ /* 0x000fea0003800000 */
[----:B------:R-:W-:Y:S01]  /*0250*/  ELECT P0, URZ, PT ;  /* 0x00000000003f782f */ /* 0x000fe20003800000 */
[----:B------:R-:W-:-:S12]  /*0260*/  BSSY B0, `(.L_x_2) ;  /* 0x000002d000007945 */ /* 0x000fd80003800000 */
[----:B------:R-:W-:Y:S05]  /*0270*/  @!P0 BRA `(.L_x_3) ;  /* 0x0000000000ac8947 */ /* 0x000fea0003800000 */
[----:B------:R-:W0:Y:S01]  /*0280*/  S2UR UR8, SR_CgaCtaId ;  /* 0x00000000000879c3 */ /* 0x000e220000008800 */
[----:B------:R-:W-:Y:S01]  /*0290*/  UMOV UR4, 0x400 ;  /* 0x0000040000047882 */ /* 0x000fe20000000000 */
[----:B------:R-:W-:Y:S01]  /*02a0*/  UMOV UR5, 0x1 ;  /* 0x0000000100057882 */ /* 0x000fe20000000000 */
[----:B------:R-:W-:Y:S02]  /*02b0*/  UMOV UR6, 0x100 ;  /* 0x0000010000067882 */ /* 0x000fe40000000000 */
[----:B------:R-:W-:-:S04]  /*02c0*/  UIADD3 UR6, -UR6, 0x100000, URZ ;  /* 0x0010000006067890 */ /* 0x000fc8000fffe13f */
[----:B------:R-:W-:Y:S02]  /*02d0*/  USHF.L.U32 UR7, UR6, 0xb, URZ ;  /* 0x0000000b06077899 */ /* 0x000fe4000800063f */
[----:B------:R-:W-:Y:S02]  /*02e0*/  USHF.L.U32 UR6, UR6, 0x1, URZ ;  /* 0x0000000106067899 */ /* 0x000fe4000800063f */
[----:B0-----:R-:W-:Y:S02]  /*02f0*/  ULEA UR8, UR8, UR4, 0x18 ;  /* 0x0000000408087291 */ /* 0x001fe4000f8ec03f */
[----:B------:R-:W-:-:S04]  /*0300*/  UIADD3 UR4, -UR5, 0x100000, URZ ;  /* 0x0010000005047890 */ /* 0x000fc8000fffe13f */
[----:B------:R-:W-:Y:S02]  /*0310*/  USHF.L.U32 UR5, UR4, 0xb, URZ ;  /* 0x0000000b04057899 */ /* 0x000fe4000800063f */
[----:B------:R-:W-:Y:S01]  /*0320*/  USHF.L.U32 UR4, UR4, 0x1, URZ ;  /* 0x0000000104047899 */ /* 0x000fe2000800063f */
[----:B------:R-:W0:Y:S11]  /*0330*/  FENCE.VIEW.ASYNC.S ;  /* 0x00000000000073c6 */ /* 0x000e360000000000 */
[----:B0-----:R0:W1:Y:S01]  /*0340*/  SYNCS.EXCH.64 URZ, [UR8], UR4 ;  /* 0x00000004083f75b2 */ /* 0x0010620008000100 */
[----:B------:R0:W2:Y:S01]  /*0350*/  SYNCS.EXCH.64 URZ, [UR8+0x78], UR6 ;  /* 0x00007806083f75b2 */ /* 0x0000a20008000100 */
[----:B------:R0:W3:Y:S01]  /*0360*/  SYNCS.EXCH.64 URZ, [UR8+0x8], UR4 ;  /* 0x00000804083f75b2 */ /* 0x0000e20008000100 */
[----:B------:R0:W4:Y:S01]  /*0370*/  SYNCS.EXCH.64 URZ, [UR8+0x80], UR6 ;  /* 0x00008006083f75b2 */ /* 0x0001220008000100 */
[----:B------:R0:W0:Y:S01]  /*0380*/  SYNCS.EXCH.64 URZ, [UR8+0x10], UR4 ;  /* 0x00001004083f75b2 */ /* 0x0000220008000100 */
        /* <DEDUP_REMOVED lines=25> */
[----:B-1234-:R-:W-:Y:S01]  /*0520*/  NOP ;  /* 0x0000000000007918 */ /* 0x01efe20000000000 */
.L_x_3:
[----:B0-----:R-:W-:Y:S05]  /*0530*/  BSYNC B0 ;  /* 0x0000000000007941 */ /* 0x001fea0003800000 */
.L_x_2:
[----:B------:R-:W0:Y:S01]  /*0540*/  SHFL.IDX PT, R0, R0, RZ, 0x1f ;  /* 0x00001fff00007589 */ /* 0x000e2200000e0000 */
[----:B------:R-:W-:Y:S01]  /*0550*/  ELECT P0, URZ, PT ;  /* 0x00000000003f782f */ /* 0x000fe20003800000 */
[----:B------:R-:W1:Y:S01]  /*0560*/  S2UR UR17, SR_CTAID.Y ;  /* 0x00000000001179c3 */ /* 0x000e620000002600 */
[----:B------:R-:W-:Y:S01]  /*0570*/  ULDC UR5, c[0x0][0x65c] ;  /* 0x0001970000057ab9 */ /* 0x000fe20000000800 */
[----:B------:R-:W-:Y:S01]  /*0580*/  UMOV UR12, 0x20 ;  /* 0x00000020000c7882 */ /* 0x000fe20000000000 */
[----:B------:R-:W-:Y:S01]  /*0590*/  UISETP.NE.AND UP2, UPT, UR5, 0x1, UPT ;  /* 0x000000010500788c */ /* 0x000fe2000bf45270 */
[----:B------:R-:W-:Y:S01]  /*05a0*/  NOP ;  /* 0x0000000000007918 */ /* 0x000fe20000000000 */
[----:B------:R-:W-:Y:S02]  /*05b0*/  NOP ;  /* 0x0000000000007918 */ /* 0x000fe40000000000 */
[----:B------:R-:W-:Y:S01]  /*05c0*/  UP2UR UR39, UPR, URZ, 0x4 ;  /* 0x000000043f277883 */ /* 0x000fe20008000000 */
[----:B------:R-:W2:Y:S01]  /*05d0*/  S2UR UR4, SR_CTAID.X ;  /* 0x00000000000479c3 */ /* 0x000ea20000002500 */
[----:B------:R-:W-:-:S02]  /*05e0*/  PLOP3.LUT P2, PT, PT, PT, UP2, 0x80, 0x0 ;  /* 0x000000000000781c */ /* 0x000fc40003f4f028 */
[----:B------:R-:W-:Y:S02]  /*05f0*/  PLOP3.LUT P4, PT, PT, PT, UP2, 0x80, 0x0 ;  /* 0x000000000000781c */ /* 0x000fe40003f8f028 */
[----:B------:R-:W-:Y:S01]  /*0600*/  PLOP3.LUT P3, PT, PT, PT, UP2, 0x80, 0x0 ;  /* 0x000000000000781c */ /* 0x000fe20003f6f028 */
[----:B------:R-:W-:Y:S01]  /*0610*/  @UP2 ULDC UR14, c[0x0][0x10] ;  /* 0x00000400000e2ab9 */ /* 0x000fe20000000800 */
[----:B------:R-:W-:Y:S01]  /*0620*/  @UP2 UMOV UR9, URZ ;  /* 0x0000003f00092c82 */ /* 0x000fe20008000000 */
[----:B------:R-:W-:Y:S01]  /*0630*/  @!UP2 ULDC UR11, c[0x0][0xc] ;  /* 0x00000300000baab9 */ /* 0x000fe20000000800 */
[----:B0-----:R-:W-:Y:S01]  /*0640*/  ISETP.NE.OR P0, PT, R0, RZ, !P0 ;  /* 0x000000ff0000720c */ /* 0x001fe20004705670 */
[----:B-1----:R-:W-:Y:S02]  /*0650*/  @UP2 UMOV UR7, UR17 ;  /* 0x0000001100072c82 */ /* 0x002fe40008000000 */
[----:B------:R-:W-:Y:S01]  /*0660*/  @UP2 UMOV UR8, UR7 ;  /* 0x0000000700082c82 */ /* 0x000fe20008000000 */
[----:B------:R-:W-:Y:S01]  /*0670*/  @!UP2 UMOV UR7, UR17 ;  /* 0x000000110007ac82 */ /* 0x000fe20008000000 */
[----:B--2---:R-:W-:-:S08]  /*0680*/  @UP2 UIMAD.WIDE.U32 UR14, UR4, UR14, UR8 ;  /* 0x0000000e040e22a5 */ /* 0x004fd0000f8e0008 */
[----:B------:R-:W-:Y:S01]  /*0690*/  VOTEU.ALL UP0, P0 ;  /* 0x00000000003f7886 */ /* 0x000fe20000000000 */
[----:B------:R-:W-:Y:S01]  /*06a0*/  VOTEU.ALL UP1, P0 ;  /* 0x00000000003f7886 */ /* 0x000fe20000020000 */
[----:B------:R-:W-:-:S03]  /*06b0*/  IMAD.U32 R2, RZ, RZ, UR14 ;  /* 0x0000000eff027e24 */ /* 0x000fc6000f8e00ff */
[----:B------:R-:W0:Y:S01]  /*06c0*/  @!UP0 S2UR UR6, SR_CgaCtaId ;  /* 0x00000000000689c3 */ /* 0x000e220000008800 */
[----:B------:R-:W-:Y:S01]  /*06d0*/  @!UP0 UMOV UR5, 0x400 ;  /* 0x0000040000058882 */ /* 0x000fe20000000000 */
[----:B------:R-:W-:-:S04]  /*06e0*/  @!UP0 UIADD3 UR12, -UR12, 0x100000, URZ ;  /* 0x001000000c0c8890 */ /* 0x000fc8000fffe13f */
[----:B------:R-:W-:Y:S02]  /*06f0*/  @!UP0 USHF.L.U32 UR13, UR12, 0xb, URZ ;  /* 0x0000000b0c0d8899 */ /* 0x000fe4000800063f */
[----:B------:R-:W-:Y:S01]  /*0700*/  @!UP0 USHF.L.U32 UR12, UR12, 0x1, URZ ;  /* 0x000000010c0c8899 */ /* 0x000fe2000800063f */
[----:B------:R-:W-:Y:S01]  /*0710*/  IMAD.U32 R3, RZ, RZ, UR15 ;  /* 0x0000000fff037e24 */ /* 0x000fe2000f8e00ff */
[----:B0-----:R-:W-:Y:S01]  /*0720*/  @!UP0 ULEA UR16, UR6, UR5, 0x18 ;  /* 0x0000000506108291 */ /* 0x001fe2000f8ec03f */
[----:B------:R-:W-:Y:S01]  /*0730*/  VOTEU.ALL UP0, P0 ;  /* 0x00000000003f7886 */ /* 0x000fe20000000000 */
[----:B------:R-:W-:Y:S01]  /*0740*/  PLOP3.LUT P0, PT, PT, PT, UP2, 0x80, 0x0 ;  /* 0x000000000000781c */ /* 0x000fe20003f0f028 */
[----:B------:R-:W-:Y:S01]  /*0750*/  UMOV UR5, URZ ;  /* 0x0000003f00057c82 */ /* 0x000fe20008000000 */
[----:B------:R-:W-:Y:S01]  /*0760*/  @UP2 UMOV UR6, URZ ;  /* 0x0000003f00062c82 */ /* 0x000fe20008000000 */
[----:B------:R-:W-:Y:S02]  /*0770*/  @!UP2 UIMAD.WIDE.U32 UR8, UR11, UR7, UR4 ;  /* 0x000000070b08a2a5 */ /* 0x000fe4000f8e0004 */
[----:B------:R-:W-:-:S04]  /*0780*/  @UP2 UIADD3 UR6, UR15, UR6, URZ ;  /* 0x000000060f062290 */ /* 0x000fc8000fffe03f */
[----:B------:R-:W-:Y:S01]  /*0790*/  IMAD.U32 R5, RZ, RZ, UR9 ;  /* 0x00000009ff057e24 */ /* 0x000fe2000f8e00ff */
[----:B------:R-:W0:Y:S02]  /*07a0*/  FENCE.VIEW.ASYNC.S ;  /* 0x00000000000073c6 */ /* 0x000e240000000000 */
[----:B0-----:R0:W1:Y:S01]  /*07b0*/  @!UP0 SYNCS.EXCH.64 URZ, [UR16+0x100], UR12 ;  /* 0x0001000c103f85b2 */ /* 0x0010620008000100 */
[----:B------:R-:W-:Y:S02]  /*07c0*/  @P2 IMAD.U32 R6, RZ, RZ, UR6 ;  /* 0x00000006ff062e24 */ /* 0x000fe4000f8e00ff */
[----:B------:R-:W-:Y:S02]  /*07d0*/  @P0 IMAD.MOV.U32 R7, RZ, RZ, R2 ;  /* 0x000000ffff070224 */ /* 0x000fe400078e0002 */
[----:B------:R-:W-:Y:S02]  /*07e0*/  IMAD.U32 R2, RZ, RZ, UR8 ;  /* 0x00000008ff027e24 */ /* 0x000fe4000f8e00ff */
[----:B------:R-:W-:-:S02]  /*07f0*/  @!P4 IMAD.MOV.U32 R6, RZ, RZ, R5 ;  /* 0x000000ffff06c224 */ /* 0x000fc400078e0005 */
[----:B------:R-:W-:Y:S02]  /*0800*/  @!P3 IMAD.MOV.U32 R7, RZ, RZ, R2 ;  /* 0x000000ffff07b224 */ /* 0x000fe400078e0002 */
[----:B------:R-:W-:Y:S01]  /*0810*/  IMAD.U32 R3, RZ, RZ, UR9 ;  /* 0x00000009ff037e24 */ /* 0x000fe2000f8e00ff */
[----:B------:R0:W-:Y:S01]  /*0820*/  STL [R1+0x40], R6 ;  /* 0x0000400601007387 */ /* 0x0001e20000100800 */
[----:B------:R-:W-:-:S03]  /*0830*/  IMAD.U32 R4, RZ, RZ, UR8 ;  /* 0x00000008ff047e24 */ /* 0x000fc6000f8e00ff */
[----:B------:R0:W-:Y:S01]  /*0840*/  STL [R1+0x44], R7 ;  /* 0x0000440701007387 */ /* 0x0001e20000100800 */
[----:B------:R0:W1:Y:S01]  /*0850*/  @!UP1 SYNCS.EXCH.64 URZ, [UR16+0x108], UR12 ;  /* 0x0001080c103f95b2 */ /* 0x0000620008000100 */
[----:B------:R-:W-:Y:S01]  /*0860*/  NOP ;  /* 0x0000000000007918 */ /* 0x000fe20000000000 */
[----:B-1----:R-:W-:Y:S06]  /*0870*/  BAR.SYNC.DEFER_BLOCKING 0x0 ;  /* 0x0000000000007b1d */ /* 0x002fec0000010000 */
[----:B------:R-:W-:Y:S05]  /*0880*/  @!P1 BRA `(.L_x_4) ;  /* 0x000000d8004c9947 */ /* 0x000fea0003800000 */
[----:B------:R-:W-:-:S06]  /*0890*/  UISETP.GT.U32.AND UP0, UPT, UR18, 0x1, UPT ;  /* 0x000000011200788c */ /* 0x000fcc000bf04070 */
[----:B------:R-:W-:-:S13]  /*08a0*/  PLOP3.LUT P0, PT, PT, PT, UP0, 0x80, 0x0 ;  /* 0x000000000000781c */ /* 0x000fda0003f0f008 */
[----:B0-----:R-:W-:Y:S05]  /*08b0*/  @P0 EXIT ;  /* 0x000000000000094d */ /* 0x001fea0003800000 */
[----:B------:R-:W-:Y:S01]  /*08c0*/  ULDC.64 UR8, c[0x0][0x650] ;  /* 0x0001940000087ab9 */ /* 0x000fe20000000a00 */
[----:B------:R-:W-:Y:S01]  /*08d0*/  UMOV UR44, 0xffffffff ;  /* 0xffffffff002c7882 */ /* 0x000fe20000000000 */
[----:B------:R-:W-:Y:S01]  /*08e0*/  ISETP.GE.U32.AND P0, PT, R7, UR8, PT ;  /* 0x0000000807007c0c */ /* 0x000fe2000bf06070 */
[----:B------:R-:W-:Y:S01]  /*08f0*/  UMOV UR43, 0xffffffff ;  /* 0xffffffff002b7882 */ /* 0x000fe20000000000 */
[----:B------:R-:W-:Y:S01]  /*0900*/  UMOV UR40, 0xffffffff ;  /* 0xffffffff00287882 */ /* 0x000fe20000000000 */
[----:B------:R-:W-:Y:S02]  /*0910*/  PRMT R0, RZ, 0x7610, R0 ;  /* 0x00007610ff007816 */ /* 0x000fe40000000000 */
[----:B------:R-:W-:-:S13]  /*0920*/  ISETP.GE.U32.AND.EX P0, PT, R6, UR9, PT, P0 ;  /* 0x0000000906007c0c */ /* 0x000fda000bf06100 */
[----:B------:R-:W-:Y:S05]  /*0930*/  @P0 BRA `(.L_x_5) ;  /* 0x0000000400800947 */ /* 0x000fea0003800000 */
[----:B------:R-:W-:Y:S01]  /*0940*/  I2FP.F32.U32 R0, UR4 ;  /* 0x0000000400007c45 */ /* 0x000fe20008201000 */
[----:B------:R-:W-:Y:S01]  /*0950*/  ULDC.64 UR16, c[0x0][0x628] ;  /* 0x00018a0000107ab9 */ /* 0x000fe20000000a00 */
[----:B------:R-:W-:Y:S01]  /*0960*/  ULDC UR6, c[0x0][0x150] ;  /* 0x0000540000067ab9 */ /* 0x000fe20000000800 */
[----:B------:R-:W-:Y:S01]  /*0970*/  ISETP.NE.U32.AND P0, PT, RZ, UR16, PT ;  /* 0x00000010ff007c0c */ /* 0x000fe2000bf05070 */
[----:B------:R-:W-:Y:S01]  /*0980*/  ULDC UR15, c[0x0][0x630] ;  /* 0x00018c00000f7ab9 */ /* 0x000fe20000000800 */
[----:B------:R-:W-:Y:S01]  /*0990*/  FMUL R0, R0, UR6 ;  /* 0x0000000600007c20 */ /* 0x000fe20008400000 */
[----:B------:R-:W-:Y:S01]  /*09a0*/  R2UR UR18, R7 ;  /* 0x00000000071272ca */ /* 0x000fe200000e0000 */
[----:B------:R-:W-:Y:S01]  /*09b0*/  ULDC UR20, c[0x0][0x154] ;  /* 0x0000550000147ab9 */ /* 0x000fe20000000800 */
[----:B------:R-:W-:Y:S01]  /*09c0*/  ISETP.NE.AND.EX P0, PT, RZ, UR17, PT, P0 ;  /* 0x00000011ff007c0c */ /* 0x000fe2000bf05300 */
[----:B------:R0:W1:Y:S01]  /*09d0*/  F2I.U32.TRUNC.NTZ R2, R0 ;  /* 0x0000000000027305 */ /* 0x000062000020f000 */
[----:B------:R-:W-:-:S02]  /*09e0*/  R2UR UR19, R6 ;  /* 0x00000000061372ca */ /* 0x000fc400000e0000 */
[----:B------:R-:W-:Y:S02]  /*09f0*/  R2UR UR8, R7 ;  /* 0x00000000070872ca */ /* 0x000fe400000e0000 */
[----:B------:R-:W-:-:S07]  /*0a00*/  R2UR UR9, R6 ;  /* 0x00000000060972ca */ /* 0x000fce00000e0000 */
[----:B0-----:R-:W-:Y:S08]  /*0a10*/  @!P0 BRA `(.L_x_6) ;  /* 0x0000000000308947 */ /* 0x001ff00003800000 */
[----:B------:R-:W-:Y:S01]  /*0a20*/  R2UR UR8, R7 ;  /* 0x00000000070872ca */ /* 0x000fe200000e0000 */
[----:B------:R-:W-:Y:S01]  /*0a30*/  ULDC UR6, c[0x0][0x634] ;  /* 0x00018d0000067ab9 */ /* 0x000fe20000000800 */
[----:B------:R-:W-:-:S11]  /*0a40*/  R2UR UR14, R6 ;  /* 0x00000000060e72ca */ /* 0x000fd600000e0000 */
[----:B------:R-:W-:-:S04]  /*0a50*/  UIADD3 UR6, UP0, UR8, UR6, URZ ;  /* 0x0000000608067290 */ /* 0x000fc8000ff1e03f */
[----:B------:R-:W-:-:S04]  /*0a60*/  UIADD3.X UR14, URZ, UR14, URZ, UP0, !UPT ;  /* 0x0000000e3f0e7290 */ /* 0x000fc800087fe43f */
[----:B------:R-:W-:-:S04]  /*0a70*/  UIMAD.WIDE.U32 UR8, UR14, UR16, URZ ;  /* 0x000000100e0872a5 */ /* 0x000fc8000f8e003f */
[----:B------:R-:W-:Y:S02]  /*0a80*/  UIMAD.WIDE.U32 UR10, UP0, UR6, UR17, UR8 ;  /* 0x00000011060a72a5 */ /* 0x000fe4000f800008 */
[----:B------:R-:W-:Y:S02]  /*0a90*/  UIMAD.WIDE.U32 UR8, UR6, UR16, URZ ;  /* 0x00000010060872a5 */ /* 0x000fe4000f8e003f */
[----:B------:R-:W-:Y:S02]  /*0aa0*/  UIADD3.X UR13, URZ, URZ, URZ, UP0, !UPT ;  /* 0x0000003f3f0d7290 */ /* 0x000fe400087fe43f */
[----:B------:R-:W-:Y:S01]  /*0ab0*/  UIADD3 URZ, UP0, UR9, UR10, URZ ;  /* 0x0000000a093f7290 */ /* 0x000fe2000ff1e03f */
[----:B------:R-:W-:-:S03]  /*0ac0*/  UMOV UR12, UR11 ;  /* 0x0000000b000c7c82 */ /* 0x000fc60008000000 */
[----:B------:R-:W-:-:S12]  /*0ad0*/  UIMAD.WIDE.U32.X UR8, UR14, UR17, UR12, UP0 ;  /* 0x000000110e0872a5 */ /* 0x000fd800080e040c */
.L_x_6:
[----:B------:R-:W-:Y:S01]  /*0ae0*/  USHF.R.U64 UR40, UR8, UR15, UR9 ;  /* 0x0000000f08287299 */ /* 0x000fe20008001209 */
[----:B------:R-:W-:Y:S01]  /*0af0*/  I2FP.F32.U32 R0, UR7 ;  /* 0x0000000700007c45 */ /* 0x000fe20008201000 */
[----:B------:R-:W-:Y:S01]  /*0b00*/  USHF.R.U32.HI UR5, URZ, UR15, UR9 ;  /* 0x0000000f3f057299 */ /* 0x000fe20008011609 */
[----:B-1----:R-:W-:Y:S01]  /*0b10*/  R2UR UR12, R2 ;  /* 0x00000000020c72ca */ /* 0x002fe200000e0000 */
[----:B------:R-:W-:Y:S02]  /*0b20*/  UIADD3 UR6, UP0, URZ, -UR40, URZ ;  /* 0x800000283f067290 */ /* 0x000fe4000ff1e03f */
[----:B------:R-:W-:Y:S01]  /*0b30*/  FMUL R0, R0, UR20 ;  /* 0x0000001400007c20 */ /* 0x000fe20008400000 */
[----:B------:R-:W-:Y:S01]  /*0b40*/  ULDC.64 UR8, c[0x0][0x620] ;  /* 0x0001880000087ab9 */ /* 0x000fe20000000a00 */
[----:B------:R-:W-:Y:S01]  /*0b50*/  UIADD3.X UR5, URZ, ~UR5, URZ, UP0, !UPT ;  /* 0x800000053f057290 */ /* 0x000fe200087fe43f */
[----:B------:R-:W-:Y:S01]  /*0b60*/  UMOV UR10, UR18 ;  /* 0x00000012000a7c82 */ /* 0x000fe20008000000 */
[----:B------:R-:W-:-:S02]  /*0b70*/  UMOV UR11, UR19 ;  /* 0x00000013000b7c82 */ /* 0x000fc40008000000 */
[----:B------:R-:W-:Y:S01]  /*0b80*/  UIMAD UR5, UR5, UR8, URZ ;  /* 0x00000008050572a4 */ /* 0x000fe2000f8e023f */
[----:B------:R-:W0:Y:S01]  /*0b90*/  F2I.U32.TRUNC.NTZ R0, R0 ;  /* 0x0000000000007305 */ /* 0x000e22000020f000 */
[----:B------:R-:W-:Y:S02]  /*0ba0*/  UIMAD.WIDE.U32 UR10, UR6, UR8, UR10 ;  /* 0x00000008060a72a5 */ /* 0x000fe4000f8e000a */
[----:B------:R-:W-:Y:S01]  /*0bb0*/  UIMAD UR6, UR6, UR9, UR5 ;  /* 0x00000009060672a4 */ /* 0x000fe2000f8e0205 */
[----:B------:R-:W-:Y:S01]  /*0bc0*/  ULDC UR21, c[0x0][0x658] ;  /* 0x0001960000157ab9 */ /* 0x000fe20000000800 */
[----:B------:R-:W-:Y:S02]  /*0bd0*/  UMOV UR19, 0xffffffff ;  /* 0xffffffff00137882 */ /* 0x000fe40000000000 */
[----:B------:R-:W-:Y:S01]  /*0be0*/  UIADD3 UR6, UR11, UR6, URZ ;  /* 0x000000060b067290 */ /* 0x000fe2000fffe03f */
[----:B------:R-:W-:Y:S01]  /*0bf0*/  ULDC UR15, c[0x0][0x618] ;  /* 0x00018600000f7ab9 */ /* 0x000fe20000000800 */
[----:B------:R-:W-:Y:S01]  /*0c00*/  ULDC.64 UR8, c[0x0][0x640] ;  /* 0x0001900000087ab9 */ /* 0x000fe20000000a00 */
[----:B------:R-:W-:Y:S01]  /*0c10*/  USHF.L.U32 UR11, UR19, UR21, URZ ;  /* 0x00000015130b7299 */ /* 0x000fe2000800063f */
[----:B------:R-:W-:Y:S01]  /*0c20*/  ISETP.NE.U32.AND P0, PT, RZ, UR8, PT ;  /* 0x00000008ff007c0c */ /* 0x000fe2000bf05070 */
[----:B------:R-:W-:-:S02]  /*0c30*/  USHF.R.U64 UR19, UR10, UR15, UR6 ;  /* 0x0000000f0a137299 */ /* 0x000fc40008001206 */
[----:B------:R-:W-:Y:S01]  /*0c40*/  USHF.R.U32.HI UR10, URZ, UR15, UR6 ;  /* 0x0000000f3f0a7299 */ /* 0x000fe20008011606 */
[----:B0-----:R-:W-:Y:S01]  /*0c50*/  R2UR UR14, R0 ;  /* 0x00000000000e72ca */ /* 0x001fe200000e0000 */
[----:B------:R-:W-:Y:S01]  /*0c60*/  ULDC UR17, c[0x0][0x608] ;  /* 0x0001820000117ab9 */ /* 0x000fe20000000800 */
[----:B------:R-:W-:Y:S01]  /*0c70*/  ISETP.NE.AND.EX P0, PT, RZ, UR9, PT, P0 ;  /* 0x00000009ff007c0c */ /* 0x000fe2000bf05300 */
[----:B------:R-:W-:Y:S02]  /*0c80*/  USHF.R.U64 UR23, UR19, UR17, UR10 ;  /* 0x0000001113177299 */ /* 0x000fe4000800120a */
[----:B------:R-:W-:Y:S01]  /*0c90*/  USHF.R.U32.HI UR10, URZ, UR17, UR10 ;  /* 0x000000113f0a7299 */ /* 0x000fe2000801160a */
[----:B------:R-:W-:Y:S01]  /*0ca0*/  UMOV UR16, 0x1 ;  /* 0x0000000100107882 */ /* 0x000fe20000000000 */
[----:B------:R-:W-:Y:S02]  /*0cb0*/  UIADD3 UR12, -UR12, URZ, URZ ;  /* 0x0000003f0c0c7290 */ /* 0x000fe4000fffe13f */
[----:B------:R-:W-:-:S02]  /*0cc0*/  USHF.R.U64 UR24, UR23, UR21, UR10 ;  /* 0x0000001517187299 */ /* 0x000fc4000800120a */
[----:B------:R-:W-:Y:S01]  /*0cd0*/  USHF.L.U32 UR6, UR16, UR21, URZ ;  /* 0x0000001510067299 */ /* 0x000fe2000800063f */
[----:B------:R-:W-:Y:S01]  /*0ce0*/  ULDC UR13, c[0x0][0x144] ;  /* 0x00005100000d7ab9 */ /* 0x000fe20000000800 */
[----:B------:R-:W-:Y:S01]  /*0cf0*/  ULDC UR5, c[0x0][0x600] ;  /* 0x0001800000057ab9 */ /* 0x000fe20000000800 */
[----:B------:R-:W-:Y:S02]  /*0d00*/  ULOP3.LUT UR16, URZ, UR11, URZ, 0x33, !UPT ;  /* 0x0000000b3f107292 */ /* 0x000fe4000f8e333f */
[----:B------:R-:W-:Y:S02]  /*0d10*/  USHF.R.U32.HI UR11, URZ, UR21, UR10 ;  /* 0x000000153f0b7299 */ /* 0x000fe4000801160a */
[----:B------:R-:W-:Y:S02]  /*0d20*/  UIADD3 UR18, UR5, -0x1, URZ ;  /* 0xffffffff05127890 */ /* 0x000fe4000fffe03f */
[----:B------:R-:W-:Y:S02]  /*0d30*/  UIADD3 UR20, -UR14, URZ, URZ ;  /* 0x0000003f0e147290 */ /* 0x000fe4000fffe13f */
[----:B------:R-:W-:Y:S01]  /*0d40*/  UIMAD UR4, UR13, UR12, UR4 ;  /* 0x0000000c0d0472a4 */ /* 0x000fe2000f8e0204 */
[----:B------:R-:W-:Y:S01]  /*0d50*/  ULDC UR25, c[0x0][0x148] ;  /* 0x0000520000197ab9 */ /* 0x000fe20000000800 */
[----:B------:R-:W-:Y:S01]  /*0d60*/  ULDC UR21, c[0x0][0x648] ;  /* 0x0001920000157ab9 */ /* 0x000fe20000000800 */
[----:B------:R-:W-:Y:S01]  /*0d70*/  ULDC UR22, c[0x0][0x638] ;  /* 0x00018e0000167ab9 */ /* 0x000fe20000000800 */
[----:B------:R-:W-:Y:S01]  /*0d80*/  UMOV UR10, UR24 ;  /* 0x00000018000a7c82 */ /* 0x000fe20008000000 */
[----:B------:R-:W-:Y:S07]  /*0d90*/  @!P0 BRA `(.L_x_7) ;  /* 0x0000000000308947 */ /* 0x000fee0003800000 */
[----:B------:R-:W-:Y:S02]  /*0da0*/  ULDC UR14, c[0x0][0x64c] ;  /* 0x00019300000e7ab9 */ /* 0x000fe40000000800 */
        /* <DEDUP_REMOVED lines=8> */
[----:B------:R-:W-:-:S07]  /*0e30*/  UIMAD.WIDE.U32.X UR8, UR17, UR9, UR14, UP0 ;  /* 0x00000009110872a5 */ /* 0x000fce00080e040e */
[----:B------:R-:W-:Y:S01]  /*0e40*/  UMOV UR10, UR8 ;  /* 0x00000008000a7c82 */ /* 0x000fe20008000000 */
[----:B------:R-:W-:-:S05]  /*0e50*/  UMOV UR11, UR9 ;  /* 0x00000009000b7c82 */ /* 0x000fca0008000000 */
.L_x_7:
[----:B------:R-:W-:Y:S01]  /*0e60*/  UISETP.NE.AND UP0, UPT, UR39, URZ, UPT ;  /* 0x0000003f2700728c */ /* 0x000fe2000bf05270 */
[----:B------:R-:W-:Y:S01]  /*0e70*/  IMAD.MOV.U32 R0, RZ, RZ, 0x1 ;  /* 0x00000001ff007424 */ /* 0x000fe200078e00ff */
[----:B------:R-:W-:Y:S02]  /*0e80*/  USHF.R.U64 UR8, UR10, UR21, UR11 ;  /* 0x000000150a087299 */ /* 0x000fe4000800120b */
[----:B------:R-:W-:Y:S02]  /*0e90*/  ULOP3.LUT UR16, UR23, UR16, URZ, 0xc0, !UPT ;  /* 0x0000001017107292 */ /* 0x000fe4000f8ec03f */
[----:B------:R-:W-:Y:S02]  /*0ea0*/  ULOP3.LUT UR18, UR19, UR18, URZ, 0xc0, !UPT ;  /* 0x0000001213127292 */ /* 0x000fe4000f8ec03f */
[----:B------:R-:W-:-:S03]  /*0eb0*/  UIMAD UR16, UR6, UR8, UR16 ;  /* 0x00000008061072a4 */ /* 0x000fc6000f8e0210 */
[----:B------:R-:W-:Y:S02]  /*0ec0*/  @UP0 UIMAD UR4, UR25, UR20, UR7 ;  /* 0x00000014190402a4 */ /* 0x000fe4000f8e0207 */
[----:B------:R-:W-:-:S04]  /*0ed0*/  UIADD3 UR7, -UR8, URZ, URZ ;  /* 0x0000003f08077290 */ /* 0x000fc8000fffe13f */
[----:B------:R-:W-:-:S03]  /*0ee0*/  UIMAD UR6, UR7, UR22, UR24 ;  /* 0x00000016070672a4 */ /* 0x000fc6000f8e0218 */
[----:B------:R-:W-:Y:S01]  /*0ef0*/  ULDC UR7, c[0x0][0x610] ;  /* 0x0001840000077ab9 */ /* 0x000fe20000000800 */
[----:B------:R-:W-:Y:S02]  /*0f00*/  UIMAD UR6, UR6, UR5, UR18 ;  /* 0x00000005060672a4 */ /* 0x000fe4000f8e0212 */
[----:B------:R-:W-:-:S04]  /*0f10*/  UIMAD UR4, UR16, UR7, UR4 ;  /* 0x00000007100472a4 */ /* 0x000fc8000f8e0204 */
[----:B------:R-:W-:Y:S02]  /*0f20*/  USEL UR43, UR6, UR4, !UP0 ;  /* 0x00000004062b7287 */ /* 0x000fe4000c000000 */
[----:B------:R-:W-:-:S12]  /*0f30*/  USEL UR44, UR4, UR6, !UP0 ;  /* 0x00000006042c7287 */ /* 0x000fd8000c000000 */
.L_x_5:
[----:B------:R-:W-:-:S08]  /*0f40*/  NOP ;  /* 0x0000000000007918 */ /* 0x000fd00000000000 */
[----:B------:R-:W0:Y:S02]  /*0f50*/  USETMAXREG.TRY_ALLOC.CTAPOOL UP0, 0xf0 ;  /* 0x000000f0000079c8 */ /* 0x000e240008000600 */
[----:B0-----:R-:W-:-:S13]  /*0f60*/  PLOP3.LUT P0, PT, PT, PT, UP0, 0x80, 0x0 ;  /* 0x000000000000781c */ /* 0x001fda0003f0f008 */
[----:B------:R-:W-:Y:S05]  /*0f70*/  @!P0 BRA `(.L_x_5) ;  /* 0xfffffffc00f08947 */ /* 0x000fea000383ffff */
[----:B------:R-:W-:Y:S01]  /*0f80*/  ULDC.64 UR4, c[0x0][0x598] ;  /* 0x0001660000047ab9 */ /* 0x000fe20000000a00 */
[----:B------:R-:W-:Y:S01]  /*0f90*/  ULDC.64 UR46, c[0x0][0x208] ;  /* 0x00008200002e7ab9 */ /* 0x000fe20000000a00 */
[----:B------:R-:W-:-:S04]  /*0fa0*/  ISETP.NE.U32.AND P0, PT, RZ, UR4, PT ;  /* 0x00000004ff007c0c */ /* 0x000fc8000bf05070 */
[----:B------:R-:W-:-:S13]  /*0fb0*/  ISETP.NE.AND.EX P0, PT, RZ, UR5, PT, P0 ;  /* 0x00000005ff007c0c */ /* 0x000fda000bf05300 */
[----:B------:R-:W-:Y:S05]  /*0fc0*/  @!P0 BRA `(.L_x_8) ;  /* 0x00000000001c8947 */ /* 0x000fea0003800000 */
[----:B------:R-:W0:Y:S02]  /*0fd0*/  LDC.64 R2, c[0x0][0x598] ;  /* 0x00016600ff027b82 */ /* 0x000e240000000a00 */
[----:B0-----:R-:W2:Y:S02]  /*0fe0*/  LDG.E.64 R2, desc[UR46][R2.64] ;  /* 0x0000002e02027981 */ /* 0x001ea4000c1e1b00 */
[----:B--2---:R-:W-:-:S04]  /*0ff0*/  ISETP.NE.U32.AND P0, PT, R2, RZ, PT ;  /* 0x000000ff0200720c */ /* 0x004fc80003f05070 */
[----:B------:R-:W-:-:S13]  /*1000*/  ISETP.NE.AND.EX P0, PT, R3, RZ, PT, P0 ;  /* 0x000000ff0300720c */ /* 0x000fda0003f05300 */
[----:B------:R-:W-:Y:S05]  /*1010*/  @!P0 BRA `(.L_x_8) ;  /* 0x0000000000088947 */ /* 0x000fea0003800000 */
[----:B------:R0:W5:Y:S01]  /*1020*/  LD.E R16, desc[UR46][R2.64] ;  /* 0x0000002e02107980 */ /* 0x000162000c101900 */
[----:B------:R-:W-:Y:S05]  /*1030*/  BRA `(.L_x_9) ;  /* 0x0000000000247947 */ /* 0x000fea0003800000 */
.L_x_8:
[----:B------:R-:W-:Y:S02]  /*1040*/  ULDC.64 UR4, c[0x0][0x588] ;  /* 0x0001620000047ab9 */ /* 0x000fe40000000a00 */
[----:B------:R-:W-:-:S04]  /*1050*/  ISETP.NE.U32.AND P0, PT, RZ, UR4, PT ;  /* 0x00000004ff007c0c */ /* 0x000fc8000bf05070 */
[----:B------:R-:W-:-:S13]  /*1060*/  ISETP.NE.AND.EX P0, PT, RZ, UR5, PT, P0 ;  /* 0x00000005ff007c0c */ /* 0x000fda000bf05300 */
[----:B------:R-:W-:Y:S05]  /*1070*/  @!P0 BRA `(.L_x_10) ;  /* 0x00000000000c8947 */ /* 0x000fea0003800000 */
[----:B------:R-:W0:Y:S02]  /*1080*/  LDC.64 R16, c[0x0][0x588] ;  /* 0x00016200ff107b82 */ /* 0x000e240000000a00 */
[----:B0-----:R1:W5:Y:S01]  /*1090*/  LDG.E R16, desc[UR46][R16.64] ;  /* 0x0000002e10107981 */ /* 0x001362000c1e1900 */
[----:B------:R-:W-:Y:S05]  /*10a0*/  BRA `(.L_x_9) ;  /* 0x0000000000087947 */ /* 0x000fea0003800000 */
.L_x_10:
[----:B------:R-:W-:Y:S02]  /*10b0*/  ULDC UR4, c[0x0][0x580] ;  /* 0x0001600000047ab9 */ /* 0x000fe40000000800 */
[----:B------:R-:W-:-:S07]  /*10c0*/  IMAD.U32 R16, RZ, RZ, UR4 ;  /* 0x00000004ff107e24 */ /* 0x000fce000f8e00ff */
.L_x_9:
[----:B------:R-:W-:Y:S02]  /*10d0*/  ULDC.64 UR4, c[0x0][0x5a0] ;  /* 0x0001680000047ab9 */ /* 0x000fe40000000a00 */
[----:B------:R-:W-:-:S04]  /*10e0*/  ISETP.NE.U32.AND P0, PT, RZ, UR4, PT ;  /* 0x00000004ff007c0c */ /* 0x000fc8000bf05070 */
[----:B------:R-:W-:-:S13]  /*10f0*/  ISETP.NE.AND.EX P0, PT, RZ, UR5, PT, P0 ;  /* 0x00000005ff007c0c */ /* 0x000fda000bf05300 */
[----:B------:R-:W-:Y:S05]  /*1100*/  @!P0 BRA `(.L_x_11) ;  /* 0x00000000001c8947 */ /* 0x000fea0003800000 */
[----:B0-----:R-:W0:Y:S02]  /*1110*/  LDC.64 R2, c[0x0][0x5a0] ;  /* 0x00016800ff027b82 */ /* 0x001e240000000a00 */
[----:B0-----:R-:W2:Y:S02]  /*1120*/  LDG.E.64 R2, desc[UR46][R2.64] ;  /* 0x0000002e02027981 */ /* 0x001ea4000c1e1b00 */
[----:B--2---:R-:W-:-:S04]  /*1130*/  ISETP.NE.U32.AND P0, PT, R2, RZ, PT ;  /* 0x000000ff0200720c */ /* 0x004fc80003f05070 */
[----:B------:R-:W-:-:S13]  /*1140*/  ISETP.NE.AND.EX P0, PT, R3, RZ, PT, P0 ;  /* 0x000000ff0300720c */ /* 0x000fda0003f05300 */
[----:B------:R-:W-:Y:S05]  /*1150*/  @!P0 BRA `(.L_x_11) ;  /* 0x0000000000088947 */ /* 0x000fea0003800000 */
[----:B-1----:R0:W5:Y:S01]  /*1160*/  LD.E R17, desc[UR46][R2.64] ;  /* 0x0000002e02117980 */ /* 0x002162000c101900 */
[----:B------:R-:W-:Y:S05]  /*1170*/  BRA `(.L_x_12) ;  /* 0x0000000000247947 */ /* 0x000fea0003800000 */
.L_x_11:
[----:B------:R-:W-:Y:S02]  /*1180*/  ULDC.64 UR4, c[0x0][0x590] ;  /* 0x0001640000047ab9 */ /* 0x000fe40000000a00 */
[----:B------:R-:W-:-:S04]  /*1190*/  ISETP.NE.U32.AND P0, PT, RZ, UR4, PT ;  /* 0x00000004ff007c0c */ /* 0x000fc8000bf05070 */
[----:B------:R-:W-:-:S13]  /*11a0*/  ISETP.NE.AND.EX P0, PT, RZ, UR5, PT, P0 ;  /* 0x00000005ff007c0c */ /* 0x000fda000bf05300 */
[----:B------:R-:W-:Y:S05]  /*11b0*/  @!P0 BRA `(.L_x_13) ;  /* 0x00000000000c8947 */ /* 0x000fea0003800000 */
[----:B0-----:R-:W1:Y:S02]  /*11c0*/  LDC.64 R2, c[0x0][0x590] ;  /* 0x00016400ff027b82 */ /* 0x001e640000000a00 */
[----:B-1----:R1:W5:Y:S01]  /*11d0*/  LDG.E R17, desc[UR46][R2.64] ;  /* 0x0000002e02117981 */ /* 0x002362000c1e1900 */
[----:B------:R-:W-:Y:S05]  /*11e0*/  BRA `(.L_x_12) ;  /* 0x0000000000087947 */ /* 0x000fea0003800000 */
.L_x_13:
[----:B------:R-:W-:Y:S02]  /*11f0*/  ULDC UR4, c[0x0][0x584] ;  /* 0x0001610000047ab9 */ /* 0x000fe40000000800 */
[----:B-1----:R-:W-:-:S07]  /*1200*/  IMAD.U32 R17, RZ, RZ, UR4 ;  /* 0x00000004ff117e24 */ /* 0x002fce000f8e00ff */
.L_x_12:
[----:B------:R-:W-:-:S13]  /*1210*/  LOP3.LUT P0, RZ, R0, 0xff, RZ, 0xc0, !PT ;  /* 0x000000ff00ff7812 */ /* 0x000fda000780c0ff */
[----:B------:R-:W-:Y:S05]  /*1220*/  @!P0 EXIT ;  /* 0x000000000000894d */ /* 0x000fea0003800000 */
[----:B------:R-:W-:Y:S01]  /*1230*/  ULDC UR4, c[0x0][0x28c] ;  /* 0x0000a30000047ab9 */ /* 0x000fe20000000800 */
[----:B------:R-:W-:Y:S01]  /*1240*/  UMOV UR36, URZ ;  /* 0x0000003f00247c82 */ /* 0x000fe20008000000 */
[----:B------:R-:W-:Y:S01]  /*1250*/  UIADD3 UR4, UR4, 0x1f, URZ ;  /* 0x0000001f04047890 */ /* 0x000fe2000fffe03f */
[----:B------:R-:W-:-:S03]  /*1260*/  UMOV UR37, URZ ;  /* 0x0000003f00257c82 */ /* 0x000fc60008000000 */
[----:B------:R-:W-:-:S04]  /*1270*/  USHF.R.S32.HI UR5, URZ, 0x1f, UR4 ;  /* 0x0000001f3f057899 */ /* 0x000fc80008011404 */
[----:B------:R-:W-:-:S04]  /*1280*/  ULEA.HI UR5, UR5, UR4, URZ, 0x5 ;  /* 0x0000000405057291 */ /* 0x000fc8000f8f283f */
[----:B------:R-:W-:-:S12]  /*1290*/  USHF.R.S32.HI UR41, URZ, 0x5, UR5 ;  /* 0x000000053f297899 */ /* 0x000fd80008011405 */
.L_x_483:
[----:B------:R-:W2:Y:S01]  /*12a0*/  S2R R0, SR_TID.X ;  /* 0x0000000000007919 */ /* 0x000ea20000002100 */
[----:B------:R-:W3:Y:S01]  /*12b0*/  S2UR UR7, SR_CgaCtaId ;  /* 0x00000000000779c3 */ /* 0x000ee20000008800 */
[----:B------:R-:W-:Y:S02]  /*12c0*/  UMOV UR6, 0x400 ;  /* 0x0000040000067882 */ /* 0x000fe40000000000 */
[----:B---3--:R-:W-:Y:S01]  /*12d0*/  ULEA UR6, UR7, UR6, 0x18 ;  /* 0x0000000607067291 */ /* 0x008fe2000f8ec03f */
[----:B--2---:R-:W-:-:S04]  /*12e0*/  LOP3.LUT R0, R0, 0x80, RZ, 0xc0, !PT ;  /* 0x0000008000007812 */ /* 0x004fc800078ec0ff */
[----:B------:R-:W-:-:S06]  /*12f0*/  SHF.R.U32.HI R0, RZ, 0x7, R0 ;  /* 0x00000007ff007819 */ /* 0x000fcc0000011600 */
[----:B------:R-:W2:Y:S02]  /*1300*/  SHFL.IDX PT, R0, R0, RZ, 0x1f ;  /* 0x00001fff00007589 */ /* 0x000ea400000e0000 */
[----:B--2---:R-:W-:-:S13]  /*1310*/  R2UR UR4, R0 ;  /* 0x00000000000472ca */ /* 0x004fda00000e0000 */
[----:B------:R-:W-:-:S04]  /*1320*/  ULEA.HI UR5, UR4, UR4, URZ, 0x1 ;  /* 0x0000000404057291 */ /* 0x000fc8000f8f083f */
[----:B------:R-:W-:-:S04]  /*1330*/  ULOP3.LUT UR5, UR5, 0x1ffffe, URZ, 0xc0, !UPT ;  /* 0x001ffffe05057892 */ /* 0x000fc8000f8ec03f */
[----:B------:R-:W-:-:S03]  /*1340*/  UIADD3 UR5, UR4, -UR5, URZ ;  /* 0x8000000504057290 */ /* 0x000fc6000fffe03f */
[----:B------:R-:W-:Y:S01]  /*1350*/  ULDC UR4, c[0x0][0x28c] ;  /* 0x0000a30000047ab9 */ /* 0x000fe20000000800 */
[----:B------:R-:W-:Y:S01]  /*1360*/  ULEA UR5, UR5, UR6, 0xb ;  /* 0x0000000605057291 */ /* 0x000fe2000f8e583f */
[----:B------:R-:W-:-:S03]  /*1370*/  ISETP.LT.AND P0, PT, RZ, UR4, PT ;  /* 0x00000004ff007c0c */ /* 0x000fc6000bf01270 */
[----:B------:R-:W-:-:S04]  /*1380*/  UIADD3 UR5, UR5, 0x200, URZ ;  /* 0x0000020005057890 */ /* 0x000fc8000fffe03f */
[----:B------:R-:W-:-:S04]  /*1390*/  USHF.R.U32.HI UR5, URZ, 0x4, UR5 ;  /* 0x000000043f057899 */ /* 0x000fc80008011605 */
[----:B------:R-:W-:-:S04]  /*13a0*/  ULOP3.LUT UR5, UR5, 0x3fff, URZ, 0xc0, !UPT ;  /* 0x00003fff05057892 */ /* 0x000fc8000f8ec03f */
[----:B------:R-:W-:Y:S01]  /*13b0*/  ULOP3.LUT UR42, UR5, 0x10000, URZ, 0xfc, !UPT ;  /* 0x00010000052a7892 */ /* 0x000fe2000f8efc3f */
[----:B----4-:R-:W-:Y:S11]  /*13c0*/  @P0 BRA `(.L_x_14) ;  /* 0x0000000000400947 */ /* 0x010ff60003800000 */
[----:B------:R-:W-:Y:S01]  /*13d0*/  MOV R0, 0x0 ;  /* 0x0000000000007802 */ /* 0x000fe20000000f00 */
[----:B------:R-:W-:Y:S01]  /*13e0*/  ULDC.64 UR4, c[0x4][0x68] ;  /* 0x01001a0000047ab9 */ /* 0x000fe20000000a00 */
[----:B------:R-:W-:Y:S01]  /*13f0*/  ULDC.64 UR6, c[0x4][0x8] ;  /* 0x0100020000067ab9 */ /* 0x000fe20000000a00 */
[----:B------:R-:W-:Y:S01]  /*1400*/  IMAD.U32 R4, RZ, RZ, UR4 ;  /* 0x00000004ff047e24 */ /* 0x000fe2000f8e00ff */
[----:B------:R2:W3:Y:S01]  /*1410*/  LDC.64 R14, c[0x4][R0] ;  /* 0x01000000000e7b82 */ /* 0x0004e20000000a00 */
[----:B------:R-:W-:Y:S01]  /*1420*/  IMAD.U32 R5, RZ, RZ, UR5 ;  /* 0x00000005ff057e24 */ /* 0x000fe2000f8e00ff */
[----:B------:R-:W-:Y:S01]  /*1430*/  ULDC.64 UR4, c[0x4][0x70] ;  /* 0x01001c0000047ab9 */ /* 0x000fe20000000a00 */
[----:B------:R-:W-:Y:S02]  /*1440*/  IMAD.U32 R10, RZ, RZ, UR6 ;  /* 0x00000006ff0a7e24 */ /* 0x000fe4000f8e00ff */
[----:B------:R-:W-:Y:S02]  /*1450*/  IMAD.U32 R6, RZ, RZ, UR4 ;  /* 0x00000004ff067e24 */ /* 0x000fe4000f8e00ff */
[----:B------:R-:W-:-:S02]  /*1460*/  IMAD.U32 R7, RZ, RZ, UR5 ;  /* 0x00000005ff077e24 */ /* 0x000fc4000f8e00ff */
[----:B------:R-:W-:Y:S02]  /*1470*/  IMAD.U32 R11, RZ, RZ, UR7 ;  /* 0x00000007ff0b7e24 */ /* 0x000fe4000f8e00ff */
[----:B------:R-:W-:Y:S02]  /*1480*/  IMAD.MOV.U32 R8, RZ, RZ, 0x1e1 ;  /* 0x000001e1ff087424 */ /* 0x000fe400078e00ff */
[----:B------:R-:W-:Y:S02]  /*1490*/  IMAD.MOV.U32 R12, RZ, RZ, 0x1 ;  /* 0x00000001ff0c7424 */ /* 0x000fe400078e00ff */
[----:B--2---:R-:W-:-:S07]  /*14a0*/  IMAD.MOV.U32 R13, RZ, RZ, RZ ;  /* 0x000000ffff0d7224 */ /* 0x004fce00078e00ff */
[----:B------:R-:W-:-:S07]  /*14b0*/  LEPC R20, `(.L_x_14) ;  /* 0x000000001014794e */ /* 0x000fce0000000000 */
[----:B01-3-5:R-:W-:Y:S05]  /*14c0*/  CALL.ABS.NOINC R14 ;  /* 0x000000000e007343 */ /* 0x02bfea0003c00000 */
.L_x_14:
[----:B------:R-:W-:-:S06]  /*14d0*/  ULOP3.LUT UR4, UR38, 0x1, URZ, 0xfc, !UPT ;  /* 0x0000000126047892 */ /* 0x000fcc000f8efc3f */
[----:B------:R-:W-:-:S05]  /*14e0*/  IMAD.U32 R0, RZ, RZ, UR4 ;  /* 0x00000004ff007e24 */ /* 0x000fca000f8e00ff */
[----:B------:R-:W-:-:S13]  /*14f0*/  ISETP.NE.AND P0, PT, R0, 0x3, PT ;  /* 0x000000030000780c */ /* 0x000fda0003f05270 */
[----:B------:R-:W-:Y:S05]  /*1500*/  @!P0 BRA `(.L_x_15) ;  /* 0x0000000000048947 */ /* 0x000fea0003800000 */
[----:B------:R-:W-:Y:S01]  /*1510*/  BPT.TRAP 0x1 ;  /* 0x000000040000795c */ /* 0x000fe20000300000 */
.L_x_15:
[----:B------:R-:W2:Y:S01]  /*1520*/  S2UR UR5, SR_CgaCtaId ;  /* 0x00000000000579c3 */ /* 0x000ea20000008800 */
[----:B------:R-:W-:Y:S01]  /*1530*/  UMOV UR4, 0x400 ;  /* 0x0000040000047882 */ /* 0x000fe20000000000 */
[----:B01----:R-:W-:Y:S02]  /*1540*/  IMAD.U32 R3, RZ, RZ, UR36 ;  /* 0x00000024ff037e24 */ /* 0x003fe4000f8e00ff */
[----:B------:R-:W-:-:S03]  /*1550*/  IMAD.U32 R5, RZ, RZ, UR37 ;  /* 0x00000025ff057e24 */ /* 0x000fc6000f8e00ff */
[----:B------:R-:W-:Y:S01]  /*1560*/  SHF.L.U32 R3, R3, 0x1f, RZ ;  /* 0x0000001f03037819 */ /* 0x000fe200000006ff */
[----:B--2---:R-:W-:-:S06]  /*1570*/  ULEA UR4, UR5, UR4, 0x18 ;  /* 0x0000000405047291 */ /* 0x004fcc000f8ec03f */
[----:B------:R-:W-:-:S04]  /*1580*/  IMAD.U32 R0, RZ, RZ, UR4 ;  /* 0x00000004ff007e24 */ /* 0x000fc8000f8e00ff */
[----:B------:R-:W-:-:S04]  /*1590*/  IMAD R4, R5, 0x8, R0 ;  /* 0x0000000805047824 */ /* 0x000fc800078e0200 */
[----:B------:R0:W1:Y:S01]  /*15a0*/  SYNCS.PHASECHK.TRANS64.TRYWAIT P1, [R4+URZ], R3 ;  /* 0x00000003040075a7 */ /* 0x000062000802017f */
[----:B------:R-:W-:Y:S05]  /*15b0*/  @!P0 BRA `(.L_x_16) ;  /* 0x0000000000048947 */ /* 0x000fea0003800000 */
[----:B------:R-:W-:Y:S01]  /*15c0*/  BPT.TRAP 0x1 ;  /* 0x000000040000795c */ /* 0x000fe20000300000 */
.L_x_16:
[----:B-1----:R-:W-:Y:S05]  /*15d0*/  @P1 BRA `(.L_x_17) ;  /* 0x0000000000081947 */ /* 0x002fea0003800000 */
[----:B------:R-:W1:Y:S02]  /*15e0*/  SYNCS.PHASECHK.TRANS64.TRYWAIT P1, [R4+URZ], R3 ;  /* 0x00000003040075a7 */ /* 0x000e64000802017f */
[----:B-1----:R-:W-:Y:S05]  /*15f0*/  @!P1 BRA `(.L_x_18) ;  /* 0x000000e8007c9947 */ /* 0x002fea0003800000 */
.L_x_17:
[----:B------:R-:W-:-:S04]  /*1600*/  UISETP.LT.AND UP0, UPT, UR41, 0x1, UPT ;  /* 0x000000012900788c */ /* 0x000fc8000bf01270 */
[----:B------:R-:W-:-:S06]  /*1610*/  USEL UR4, UR41, 0x1, UP0 ;  /* 0x0000000129047887 */ /* 0x000fcc0008000000 */
[----:B01----:R-:W-:Y:S01]  /*1620*/  IMAD.U32 R3, RZ, RZ, UR4 ;  /* 0x00000004ff037e24 */ /* 0x003fe2000f8e00ff */
[----:B------:R-:W-:Y:S05]  /*1630*/  WARPSYNC.ALL ;  /* 0x0000000000007948 */ /* 0x000fea0003800000 */
[----:B------:R-:W-:-:S04]  /*1640*/  IADD3 R3, -R3, UR41, RZ ;  /* 0x0000002903037c10 */ /* 0x000fc8000fffe1ff */
[----:B------:R-:W-:Y:S02]  /*1650*/  ISETP.GE.AND P1, PT, R3, 0x1, PT ;  /* 0x000000010300780c */ /* 0x000fe40003f26270 */
[----:B------:R-:W-:Y:S01]  /*1660*/  R2UR UR4, R0 ;  /* 0x00000000000472ca */ /* 0x000fe200000e0000 */
[----:B------:R-:W-:Y:S01]  /*1670*/  ULEA UR24, UR37, UR42, 0x9 ;  /* 0x0000002a25187291 */ /* 0x000fe2000f8e483f */
[----:B------:R-:W-:Y:S01]  /*1680*/  WARPGROUP.ARRIVE ;  /* 0x00000000000079c5 */ /* 0x000fe20000000000 */
[----:B------:R-:W-:Y:S01]  /*1690*/  UMOV UR5, 0xc0000010 ;  /* 0xc000001000057882 */ /* 0x000fe20000000000 */
[----:B------:R-:W-:Y:S01]  /*16a0*/  UMOV UR7, 0xc0000010 ;  /* 0xc000001000077882 */ /* 0x000fe20000000000 */
[----:B------:R-:W-:Y:S01]  /*16b0*/  UMOV UR9, UR5 ;  /* 0x0000000500097c82 */ /* 0x000fe20008000000 */
[----:B------:R-:W-:Y:S01]  /*16c0*/  UMOV UR11, 0xc0000010 ;  /* 0xc0000010000b7882 */ /* 0x000fe20000000000 */
[----:B------:R-:W-:Y:S01]  /*16d0*/  UMOV UR13, UR5 ;  /* 0x00000005000d7c82 */ /* 0x000fe20008000000 */
[----:B------:R-:W-:Y:S01]  /*16e0*/  UMOV UR15, 0xc0000010 ;  /* 0xc0000010000f7882 */ /* 0x000fe20000000000 */
[----:B------:R-:W-:Y:S01]  /*16f0*/  UMOV UR17, UR5 ;  /* 0x0000000500117c82 */ /* 0x000fe20008000000 */
[----:B------:R-:W-:Y:S01]  /*1700*/  UMOV UR19, 0xc0000010 ;  /* 0xc000001000137882 */ /* 0x000fe20000000000 */
[----:B------:R-:W-:Y:S01]  /*1710*/  UMOV UR21, UR5 ;  /* 0x0000000500157c82 */ /* 0x000fe20008000000 */
[----:B------:R-:W-:Y:S01]  /*1720*/  UMOV UR23, 0xc0000010 ;  /* 0xc000001000177882 */ /* 0x000fe20000000000 */
[----:B------:R-:W-:Y:S01]  /*1730*/  UIADD3 UR4, UR4, 0x1e200, URZ ;  /* 0x0001e20004047890 */ /* 0x000fe2000fffe03f */
[----:B------:R-:W-:Y:S01]  /*1740*/  UMOV UR25, UR5 ;  /* 0x0000000500197c82 */ /* 0x000fe20008000000 */
[----:B------:R-:W-:-:S02]  /*1750*/  UMOV UR27, 0xc0000010 ;  /* 0xc0000010001b7882 */ /* 0x000fc40000000000 */
[----:B------:R-:W-:Y:S01]  /*1760*/  USHF.R.U32.HI UR4, URZ, 0x4, UR4 ;  /* 0x000000043f047899 */ /* 0x000fe20008011604 */
[----:B------:R-:W-:Y:S01]  /*1770*/  UMOV UR29, UR5 ;  /* 0x00000005001d7c82 */ /* 0x000fe20008000000 */
[----:B------:R-:W-:Y:S02]  /*1780*/  UMOV UR31, 0xc0000010 ;  /* 0xc0000010001f7882 */ /* 0x000fe40000000000 */
[----:B------:R-:W-:-:S04]  /*1790*/  ULOP3.LUT UR4, UR4, 0x3fff, URZ, 0xc0, !UPT ;  /* 0x00003fff04047892 */ /* 0x000fc8000f8ec03f */
[----:B------:R-:W-:-:S03]  /*17a0*/  ULOP3.LUT UR32, UR4, 0x10000, URZ, 0xfc, !UPT ;  /* 0x0001000004207892 */ /* 0x000fc6000f8efc3f */
[----:B------:R-:W-:Y:S01]  /*17b0*/  UMOV UR4, UR24 ;  /* 0x0000001800047c82 */ /* 0x000fe20008000000 */
[----:B------:R-:W-:Y:S01]  /*17c0*/  UIMAD UR6, UR37, 0x1c0, UR32 ;  /* 0x000001c0250678a4 */ /* 0x000fe2000f8e0220 */
[----:B------:R-:W-:Y:S01]  /*17d0*/  UMOV UR8, UR4 ;  /* 0x0000000400087c82 */ /* 0x000fe20008000000 */
[----:B------:R-:W-:Y:S02]  /*17e0*/  UMOV UR12, UR4 ;  /* 0x00000004000c7c82 */ /* 0x000fe40008000000 */
[----:B------:R-:W-:Y:S02]  /*17f0*/  UIADD3 UR10, UR6, 0x40, URZ ;  /* 0x00000040060a7890 */ /* 0x000fe4000fffe03f */
[----:B------:R-:W-:Y:S02]  /*1800*/  UIADD3 UR14, UR6, 0x80, URZ ;  /* 0x00000080060e7890 */ /* 0x000fe4000fffe03f */
[----:B------:R-:W-:Y:S02]  /*1810*/  UIADD3 UR18, UR6, 0xc0, URZ ;  /* 0x000000c006127890 */ /* 0x000fe4000fffe03f */
[----:B------:R-:W-:Y:S01]  /*1820*/  IGMMA.64x32x32.S8.S8 R24, gdesc[UR4], RZ, !UPT, gsb0 ;  /* 0x01200000041879f1 */ /* 0x000fe2000c0410ff */
[----:B------:R-:W-:Y:S01]  /*1830*/  UMOV UR16, UR4 ;  /* 0x0000000400107c82 */ /* 0x000fe20008000000 */
[----:B------:R-:W-:Y:S01]  /*1840*/  UIADD3 UR22, UR6, 0x100, URZ ;  /* 0x0000010006167890 */ /* 0x000fe2000fffe03f */
[----:B------:R-:W-:Y:S01]  /*1850*/  UMOV UR20, UR4 ;  /* 0x0000000400147c82 */ /* 0x000fe20008000000 */
[----:B------:R-:W-:-:S02]  /*1860*/  UIADD3 UR26, UR6, 0x140, URZ ;  /* 0x00000140061a7890 */ /* 0x000fc4000fffe03f */
[----:B------:R-:W-:Y:S01]  /*1870*/  UIADD3 UR30, UR6, 0x180, URZ ;  /* 0x00000180061e7890 */ /* 0x000fe2000fffe03f */
[----:B------:R-:W-:Y:S01]  /*1880*/  UMOV UR28, UR4 ;  /* 0x00000004001c7c82 */ /* 0x000fe20008000000 */
[----:B------:R-:W-:Y:S02]  /*1890*/  WARPGROUP.DEPBAR.LE gsb0, 0x0 ;  /* 0x00008000000079c5 */ /* 0x000fe40000010000 */
[----:B------:R-:W-:Y:S01]  /*18a0*/  WARPGROUP.ARRIVE ;  /* 0x00000000000079c5 */ /* 0x000fe20000000000 */
[----:B------:R-:W-:Y:S04]  /*18b0*/  STL.64 [R1], R24 ;  /* 0x0000001801007387 */ /* 0x000fe80000100a00 */
[----:B------:R-:W-:Y:S01]  /*18c0*/  STL.64 [R1+0x8], R26 ;  /* 0x0000081a01007387 */ /* 0x000fe20000100a00 */
[----:B------:R-:W-:Y:S01]  /*18d0*/  IGMMA.64x32x32.S8.S8 R200, gdesc[UR8], RZ, !UPT, gsb0 ;  /* 0x0120000008c879f1 */ /* 0x000fe2000c0410ff */
[----:B------:R-:W-:-:S02]  /*18e0*/  UIADD3 UR8, UR24, 0x100, URZ ;  /* 0x0000010018087890 */ /* 0x000fc4000fffe03f */
[----:B------:R-:W-:Y:S01]  /*18f0*/  STL.64 [R1+0x10], R28 ;  /* 0x0000101c01007387 */ /* 0x000fe20000100a00 */
[----:B------:R-:W-:-:S03]  /*1900*/  UMOV UR24, UR4 ;  /* 0x0000000400187c82 */ /* 0x000fc60008000000 */
[----:B------:R-:W-:Y:S04]  /*1910*/  STL.64 [R1+0x18], R30 ;  /* 0x0000181e01007387 */ /* 0x000fe80000100a00 */
[----:B------:R-:W-:Y:S04]  /*1920*/  STL.64 [R1+0x20], R32 ;  /* 0x0000202001007387 */ /* 0x000fe80000100a00 */
[----:B------:R-:W-:Y:S04]  /*1930*/  STL.64 [R1+0x28], R34 ;  /* 0x0000282201007387 */ /* 0x000fe80000100a00 */
[----:B------:R-:W-:Y:S04]  /*1940*/  STL.64 [R1+0x30], R36 ;  /* 0x0000302401007387 */ /* 0x000fe80000100a00 */
[----:B------:R0:W-:Y:S01]  /*1950*/  STL.64 [R1+0x38], R38 ;  /* 0x0000382601007387 */ /* 0x0001e20000100a00 */
[----:B------:R-:W-:-:S02]  /*1960*/  WARPGROUP.DEPBAR.LE gsb0, 0x0 ;  /* 0x00008000000079c5 */ /* 0x000fc40000010000 */
[----:B------:R-:W-:-:S06]  /*1970*/  WARPGROUP.ARRIVE ;  /* 0x00000000000079c5 */ /* 0x000fcc0000000000 */
[----:B------:R-:W-:Y:S03]  /*1980*/  IGMMA.64x32x32.S8.S8 R168, gdesc[UR12], RZ, !UPT, gsb0 ;  /* 0x012000000ca879f1 */ /* 0x000fe6000c0410ff */
[----:B------:R-:W-:Y:S02]  /*1990*/  WARPGROUP.DEPBAR.LE gsb0, 0x0 ;  /* 0x00008000000079c5 */ /* 0x000fe40000010000 */
        /* <DEDUP_REMOVED lines=10> */
[----:B------:R-:W-:Y:S01]  /*1a40*/  IGMMA.64x32x32.S8.S8 R40, gdesc[UR28], RZ, !UPT, gsb0 ;  /* 0x012000001c2879f1 */ /* 0x000fe2000c0410ff */
[----:B------:R-:W-:Y:S01]  /*1a50*/  UMOV UR28, UR8 ;  /* 0x00000008001c7c82 */ /* 0x000fe20008000000 */
[----:B------:R-:W-:Y:S01]  /*1a60*/  UMOV UR29, 0xc0000010 ;  /* 0xc0000010001d7882 */ /* 0x000fe20000000000 */
[----:B------:R-:W-:Y:S01]  /*1a70*/  UMOV UR24, UR28 ;  /* 0x0000001c00187c82 */ /* 0x000fe20008000000 */
        /* <DEDUP_REMOVED lines=11> */
[----:B------:R-:W-:-:S02]  /*1b30*/  WARPGROUP.DEPBAR.LE gsb0, 0x0 ;  /* 0x00008000000079c5 */ /* 0x000fc40000010000 */
[----:B0-----:R-:W-:-:S06]  /*1b40*/  WARPGROUP.ARRIVE ;  /* 0x00000000000079c5 */ /* 0x001fcc0000000000 */
        /* <DEDUP_REMOVED lines=20> */
[----:B------:R-:W-:Y:S05]  /*1c90*/  @!P1 BRA `(.L_x_19) ;  /* 0x0000000800749947 */ /* 0x000fea0003800000 */
[----:B------:R-:W-:Y:S02]  /*1ca0*/  UIADD3 UR34, UR37, 0x1, URZ ;  /* 0x0000000125227890 */ /* 0x000fe4000fffe03f */
[----:B------:R-:W-:Y:S02]  /*1cb0*/  UMOV UR33, UR37 ;  /* 0x0000002500217c82 */ /* 0x000fe40008000000 */
[----:B------:R-:W-:-:S04]  /*1cc0*/  UISETP.NE.AND UP0, UPT, UR34, 0xf, UPT ;  /* 0x0000000f2200788c */ /* 0x000fc8000bf05270 */
[----:B------:R-:W-:Y:S02]  /*1cd0*/  USEL UR4, URZ, 0x1, UP0 ;  /* 0x000000013f047887 */ /* 0x000fe40008000000 */
[----:B------:R-:W-:Y:S02]  /*1ce0*/  USEL UR34, UR34, URZ, UP0 ;  /* 0x0000003f22227287 */ /* 0x000fe40008000000 */
[----:B------:R-:W-:-:S06]  /*1cf0*/  ULOP3.LUT UR4, UR36, UR4, URZ, 0x3c, !UPT ;  /* 0x0000000424047292 */ /* 0x000fcc000f8e3c3f */
[----:B------:R-:W-:-:S07]  /*1d00*/  IMAD.U32 R6, RZ, RZ, UR4 ;  /* 0x00000004ff067e24 */ /* 0x000fce000f8e00ff */
.L_x_26:
[----:B01----:R-:W-:Y:S05]  /*1d10*/  @!P0 BRA `(.L_x_20) ;  /* 0x0000000000048947 */ /* 0x003fea0003800000 */
[----:B------:R-:W-:Y:S01]  /*1d20*/  BPT.TRAP 0x1 ;  /* 0x000000040000795c */ /* 0x000fe20000300000 */
.L_x_20:
[----:B------:R-:W0:Y:S01]  /*1d30*/  S2UR UR5, SR_CgaCtaId ;  /* 0x00000000000579c3 */ /* 0x000e220000008800 */
[----:B------:R-:W-:Y:S01]  /*1d40*/  UMOV UR4, 0x400 ;  /* 0x0000040000047882 */ /* 0x000fe20000000000 */
[----:B------:R-:W-:Y:S01]  /*1d50*/  IMAD.U32 R5, RZ, RZ, UR34 ;  /* 0x00000022ff057e24 */ /* 0x000fe2000f8e00ff */
[----:B------:R-:W-:Y:S01]  /*1d60*/  SHF.L.U32 R4, R6, 0x1f, RZ ;  /* 0x0000001f06047819 */ /* 0x000fe200000006ff */
[----:B0-----:R-:W-:-:S06]  /*1d70*/  ULEA UR4, UR5, UR4, 0x18 ;  /* 0x0000000405047291 */ /* 0x001fcc000f8ec03f */
[----:B------:R-:W-:-:S04]  /*1d80*/  IMAD.U32 R0, RZ, RZ, UR4 ;  /* 0x00000004ff007e24 */ /* 0x000fc8000f8e00ff */
[----:B------:R-:W-:-:S04]  /*1d90*/  IMAD R5, R5, 0x8, R0 ;  /* 0x0000000805057824 */ /* 0x000fc800078e0200 */
[----:B------:R0:W1:Y:S01]  /*1da0*/  SYNCS.PHASECHK.TRANS64.TRYWAIT P1, [R5+URZ], R4 ;  /* 0x00000004050075a7 */ /* 0x000062000802017f */
[----:B------:R-:W-:Y:S05]  /*1db0*/  @!P0 BRA `(.L_x_21) ;  /* 0x0000000000048947 */ /* 0x000fea0003800000 */
[----:B------:R-:W-:Y:S01]  /*1dc0*/  BPT.TRAP 0x1 ;  /* 0x000000040000795c */ /* 0x000fe20000300000 */
.L_x_21:
[----:B-1----:R-:W-:Y:S05]  /*1dd0*/  @P1 BRA `(.L_x_22) ;  /* 0x0000000000081947 */ /* 0x002fea0003800000 */
[----:B------:R-:W1:Y:S02]  /*1de0*/  SYNCS.PHASECHK.TRANS64.TRYWAIT P1, [R5+URZ], R4 ;  /* 0x00000004050075a7 */ /* 0x000e64000802017f */
[----:B-1----:R-:W-:Y:S05]  /*1df0*/  @!P1 BRA `(.L_x_23) ;  /* 0x000000e000909947 */ /* 0x002fea0003800000 */
.L_x_22:
[----:B------:R-:W-:Y:S04]  /*1e00*/  STL.64 [R1+0x78], R230 ;  /* 0x000078e601007387 */ /* 0x000fe80000100a00 */
[----:B------:R-:W-:Y:S04]  /*1e10*/  STL.64 [R1+0x70], R228 ;  /* 0x000070e401007387 */ /* 0x000fe80000100a00 */
[----:B------:R-:W-:Y:S04]  /*1e20*/  STL.64 [R1+0x68], R226 ;  /* 0x000068e201007387 */ /* 0x000fe80000100a00 */
[----:B------:R-:W-:Y:S04]  /*1e30*/  STL.64 [R1+0x60], R224 ;  /* 0x000060e001007387 */ /* 0x000fe80000100a00 */
[----:B------:R-:W-:Y:S04]  /*1e40*/  STL.64 [R1+0x58], R222 ;  /* 0x000058de01007387 */ /* 0x000fe80000100a00 */
[----:B------:R2:W-:Y:S04]  /*1e50*/  STL.64 [R1+0x50], R220 ;  /* 0x000050dc01007387 */ /* 0x0005e80000100a00 */
[----:B--2---:R-:W2:Y:S04]  /*1e60*/  LDL.LU.64 R220, [R1] ;  /* 0x0000000001dc7983 */ /* 0x004ea80000300a00 */
[----:B------:R-:W2:Y:S04]  /*1e70*/  LDL.LU.64 R222, [R1+0x8] ;  /* 0x0000080001de7983 */ /* 0x000ea80000300a00 */
[----:B------:R-:W2:Y:S04]  /*1e80*/  LDL.LU.64 R224, [R1+0x10] ;  /* 0x0000100001e07983 */ /* 0x000ea80000300a00 */
[----:B------:R-:W2:Y:S04]  /*1e90*/  LDL.LU.64 R226, [R1+0x18] ;  /* 0x0000180001e27983 */ /* 0x000ea80000300a00 */
[----:B------:R-:W2:Y:S04]  /*1ea0*/  LDL.LU.64 R228, [R1+0x20] ;  /* 0x0000200001e47983 */ /* 0x000ea80000300a00 */
[----:B------:R-:W2:Y:S04]  /*1eb0*/  LDL.LU.64 R230, [R1+0x28] ;  /* 0x0000280001e67983 */ /* 0x000ea80000300a00 */
[----:B------:R-:W2:Y:S04]  /*1ec0*/  LDL.LU.64 R232, [R1+0x30] ;  /* 0x0000300001e87983 */ /* 0x000ea80000300a00 */
[----:B------:R-:W2:Y:S01]  /*1ed0*/  LDL.LU.64 R234, [R1+0x38] ;  /* 0x0000380001ea7983 */ /* 0x000ea20000300a00 */
[----:B------:R-:W-:-:S02]  /*1ee0*/  ULEA UR4, UR34, UR42, 0x9 ;  /* 0x0000002a22047291 */ /* 0x000fc4000f8e483f */
[----:B------:R-:W-:Y:S01]  /*1ef0*/  UIMAD UR6, UR34, 0x1c0, UR32 ;  /* 0x000001c0220678a4 */ /* 0x000fe2000f8e0220 */
[----:B------:R-:W-:Y:S01]  /*1f00*/  UMOV UR5, 0xc0000010 ;  /* 0xc000001000057882 */ /* 0x000fe20000000000 */
[----:B------:R-:W-:Y:S02]  /*1f10*/  UMOV UR7, 0xc0000010 ;  /* 0xc000001000077882 */ /* 0x000fe40000000000 */
[----:B------:R-:W-:Y:S01]  /*1f20*/  UIADD3 UR10, UR6, 0x40, URZ ;  /* 0x00000040060a7890 */ /* 0x000fe2000fffe03f */
[----:B------:R-:W-:Y:S01]  /*1f30*/  UMOV UR8, UR4 ;  /* 0x0000000400087c82 */ /* 0x000fe20008000000 */
[----:B------:R-:W-:Y:S01]  /*1f40*/  UMOV UR9, UR5 ;  /* 0x0000000500097c82 */ /* 0x000fe20008000000 */
[----:B------:R-:W-:Y:S01]  /*1f50*/  UMOV UR11, 0xc0000010 ;  /* 0xc0000010000b7882 */ /* 0x000fe20000000000 */
        /* <DEDUP_REMOVED lines=12> */
[----:B--2---:R-:W-:-:S06]  /*2020*/  WARPGROUP.ARRIVE ;  /* 0x00000000000079c5 */ /* 0x004fcc0000000000 */
[----:B------:R-:W-:Y:S03]  /*2030*/  IGMMA.64x32x32.S8.S8 R220, gdesc[UR4], R220, gsb0 ;  /* 0x0120000004dc79f1 */ /* 0x000fe600080410dc */
[----:B------:R-:W-:Y:S02]  /*2040*/  WARPGROUP.DEPBAR.LE gsb0, 0x0 ;  /* 0x00008000000079c5 */ /* 0x000fe40000010000 */
[----:B------:R-:W-:Y:S01]  /*2050*/  WARPGROUP.ARRIVE ;  /* 0x00000000000079c5 */ /* 0x000fe20000000000 */
[----:B------:R-:W-:Y:S01]  /*2060*/  UIADD3 UR26, UR6, 0x140, URZ ;  /* 0x00000140061a7890 */ /* 0x000fe2000fffe03f */
[----:B------:R-:W-:Y:S04]  /*2070*/  STL.64 [R1], R220 ;  /* 0x000000dc01007387 */ /* 0x000fe80000100a00 */
[----:B------:R-:W-:Y:S01]  /*2080*/  IGMMA.64x32x32.S8.S8 R200, gdesc[UR8], R200, gsb0 ;  /* 0x0120000008c879f1 */ /* 0x000fe200080410c8 */
[----:B------:R-:W-:Y:S01]  /*2090*/  UMOV UR24, UR4 ;  /* 0x0000000400187c82 */ /* 0x000fe20008000000 */
[----:B------:R-:W-:Y:S01]  /*20a0*/  UMOV UR25, UR5 ;  /* 0x0000000500197c82 */ /* 0x000fe20008000000 */
[----:B------:R-:W-:Y:S01]  /*20b0*/  UMOV UR27, 0xc0000010 ;  /* 0xc0000010001b7882 */ /* 0x000fe20000000000 */
[----:B------:R-:W-:Y:S01]  /*20c0*/  UIADD3 UR30, UR6, 0x180, URZ ;  /* 0x00000180061e7890 */ /* 0x000fe2000fffe03f */
[----:B------:R-:W-:Y:S01]  /*20d0*/  STL.64 [R1+0x8], R222 ;  /* 0x000008de01007387 */ /* 0x000fe20000100a00 */
[----:B------:R-:W-:Y:S01]  /*20e0*/  UMOV UR28, UR4 ;  /* 0x00000004001c7c82 */ /* 0x000fe20008000000 */
[----:B------:R-:W-:Y:S01]  /*20f0*/  UMOV UR29, UR5 ;  /* 0x00000005001d7c82 */ /* 0x000fe20008000000 */
[----:B------:R-:W-:Y:S01]  /*2100*/  UMOV UR31, 0xc0000010 ;  /* 0xc0000010001f7882 */ /* 0x000fe20000000000 */
[----:B------:R-:W-:Y:S01]  /*2110*/  UIADD3 UR8, UR4, 0x100, URZ ;  /* 0x0000010004087890 */ /* 0x000fe2000fffe03f */
[----:B------:R-:W-:Y:S04]  /*2120*/  STL.64 [R1+0x10], R224 ;  /* 0x000010e001007387 */ /* 0x000fe80000100a00 */
[----:B------:R-:W-:Y:S04]  /*2130*/  STL.64 [R1+0x18], R226 ;  /* 0x000018e201007387 */ /* 0x000fe80000100a00 */
[----:B------:R-:W-:Y:S04]  /*2140*/  STL.64 [R1+0x20], R228 ;  /* 0x000020e401007387 */ /* 0x000fe80000100a00 */
[----:B------:R2:W-:Y:S04]  /*2150*/  STL.64 [R1+0x28], R230 ;  /* 0x000028e601007387 */ /* 0x0005e80000100a00 */
[----:B------:R3:W-:Y:S04]  /*2160*/  STL.64 [R1+0x30], R232 ;  /* 0x000030e801007387 */ /* 0x0007e80000100a00 */
[----:B------:R3:W-:Y:S04]  /*2170*/  STL.64 [R1+0x38], R234 ;  /* 0x000038ea01007387 */ /* 0x0007e80000100a00 */
[----:B--2---:R-:W2:Y:S04]  /*2180*/  LDL.LU.64 R230, [R1+0x78] ;  /* 0x0000780001e67983 */ /* 0x004ea80000300a00 */
[----:B------:R-:W2:Y:S04]  /*2190*/  LDL.LU.64 R228, [R1+0x70] ;  /* 0x0000700001e47983 */ /* 0x000ea80000300a00 */
[----:B------:R-:W2:Y:S04]  /*21a0*/  LDL.LU.64 R226, [R1+0x68] ;  /* 0x0000680001e27983 */ /* 0x000ea80000300a00 */
[----:B------:R-:W2:Y:S04]  /*21b0*/  LDL.LU.64 R224, [R1+0x60] ;  /* 0x0000600001e07983 */ /* 0x000ea80000300a00 */
[----:B------:R-:W2:Y:S04]  /*21c0*/  LDL.LU.64 R222, [R1+0x58] ;  /* 0x0000580001de7983 */ /* 0x000ea80000300a00 */
[----:B------:R-:W2:Y:S01]  /*21d0*/  LDL.LU.64 R220, [R1+0x50] ;  /* 0x0000500001dc7983 */ /* 0x000ea20000300a00 */
[----:B------:R-:W-:-:S02]  /*21e0*/  WARPGROUP.DEPBAR.LE gsb0, 0x0 ;  /* 0x00008000000079c5 */ /* 0x000fc40000010000 */
[----:B------:R-:W-:-:S06]  /*21f0*/  WARPGROUP.ARRIVE ;  /* 0x00000000000079c5 */ /* 0x000fcc0000000000 */
[----:B------:R-:W-:Y:S03]  /*2200*/  IGMMA.64x32x32.S8.S8 R168, gdesc[UR12], R168, gsb0 ;  /* 0x012000000ca879f1 */ /* 0x000fe600080410a8 */
[----:B------:R-:W-:Y:S02]  /*2210*/  WARPGROUP.DEPBAR.LE gsb0, 0x0 ;  /* 0x00008000000079c5 */ /* 0x000fe40000010000 */
        /* <DEDUP_REMOVED lines=10> */
[----:B------:R-:W-:Y:S01]  /*22c0*/  IGMMA.64x32x32.S8.S8 R40, gdesc[UR28], R40, gsb0 ;  /* 0x012000001c2879f1 */ /* 0x000fe20008041028 */
        /* <DEDUP_REMOVED lines=33> */
[----:B--2---:R-:W-:-:S06]  /*24e0*/  WARPGROUP.ARRIVE ;  /* 0x00000000000079c5 */ /* 0x004fcc0000000000 */
[----:B------:R-:W-:Y:S03]  /*24f0*/  IGMMA.64x32x32.S8.S8 R216, gdesc[UR4], R216, gsb0 ;  /* 0x0120000004d879f1 */ /* 0x000fe600080410d8 */
[----:B------:R-:W-:Y:S02]  /*2500*/  WARPGROUP.DEPBAR.LE gsb0, 0x0 ;  /* 0x00008000000079c5 */ /* 0x000fe40000010000 */
[----:B---3--:R-:W-:Y:S05]  /*2510*/  @!P0 BRA `(.L_x_24) ;  /* 0x0000000000048947 */ /* 0x008fea0003800000 */
[----:B------:R-:W-:Y:S01]  /*2520*/  BPT.TRAP 0x1 ;  /* 0x000000040000795c */ /* 0x000fe20000300000 */
.L_x_24:
[----:B------:R-:W-:Y:S01]  /*2530*/  R2UR UR4, R0 ;  /* 0x00000000000472ca */ /* 0x000fe200000e0000 */
[----:B------:R-:W-:-:S06]  /*2540*/  UISETP.GT.U32.AND UP0, UPT, UR38, 0x1, UPT ;  /* 0x000000012600788c */ /* 0x000fcc000bf04070 */
[----:B------:R-:W-:-:S06]  /*2550*/  PLOP3.LUT P1, PT, PT, PT, UP0, 0x80, 0x0 ;  /* 0x000000000000781c */ /* 0x000fcc0003f2f008 */
[----:B------:R-:W-:-:S04]  /*2560*/  ULEA UR4, UR33, UR4, 0x3 ;  /* 0x0000000421047291 */ /* 0x000fc8000f8e183f */
[----:B------:R-:W-:-:S04]  /*2570*/  UIADD3 UR4, UR4, 0x78, URZ ;  /* 0x0000007804047890 */ /* 0x000fc8000fffe03f */
[----:B------:R-:W-:-:S09]  /*2580*/  UPRMT UR4, URZ, 0x654, UR4 ;  /* 0x000006543f047896 */ /* 0x000fd20008000004 */
[----:B------:R-:W-:Y:S01]  /*2590*/  SYNCS.ARRIVE.TRANS64.RED.A1T0 RZ, [UR4], RZ ;  /* 0x000000ffffff79a7 */ /* 0x000fe20008100404 */
[----:B------:R-:W-:Y:S05]  /*25a0*/  @P1 BRA `(.L_x_25) ;  /* 0x0000000000041947 */ /* 0x000fea0003800000 */
[----:B------:R-:W-:Y:S01]  /*25b0*/  BPT.TRAP 0x1 ;  /* 0x000000040000795c */ /* 0x000fe20000300000 */
.L_x_25:
[----:B------:R-:W-:Y:S01]  /*25c0*/  UIADD3 UR34, UR34, 0x1, URZ ;  /* 0x0000000122227890 */ /* 0x000fe2000fffe03f */
[C---:B------:R-:W-:Y:S01]  /*25d0*/  ISETP.GT.AND P1, PT, R3.reuse, 0x1, PT ;  /* 0x000000010300780c */ /* 0x040fe20003f24270 */
[----:B------:R-:W-:Y:S01]  /*25e0*/  UIADD3 UR33, UR33, 0x1, URZ ;  /* 0x0000000121217890 */ /* 0x000fe2000fffe03f */
[----:B------:R-:W-:Y:S01]  /*25f0*/  VIADD R3, R3, 0xffffffff ;  /* 0xffffffff03037836 */ /* 0x000fe20000000000 */
[----:B------:R-:W-:Y:S02]  /*2600*/  UISETP.NE.AND UP0, UPT, UR34, 0xf, UPT ;  /* 0x0000000f2200788c */ /* 0x000fe4000bf05270 */
[----:B------:R-:W-:Y:S02]  /*2610*/  UISETP.NE.AND UP1, UPT, UR33, 0xf, UPT ;  /* 0x0000000f2100788c */ /* 0x000fe4000bf25270 */
[----:B------:R-:W-:Y:S02]  /*2620*/  USEL UR4, URZ, 0x1, UP0 ;  /* 0x000000013f047887 */ /* 0x000fe40008000000 */
[----:B------:R-:W-:-:S02]  /*2630*/  USEL UR34, UR34, URZ, UP0 ;  /* 0x0000003f22227287 */ /* 0x000fc40008000000 */
[----:B------:R-:W-:Y:S02]  /*2640*/  USEL UR33, UR33, URZ, UP1 ;  /* 0x0000003f21217287 */ /* 0x000fe40008800000 */
[----:B------:R-:W-:Y:S01]  /*2650*/  LOP3.LUT R6, R6, UR4, RZ, 0x3c, !PT ;  /* 0x0000000406067c12 */ /* 0x000fe2000f8e3cff */
[----:B------:R-:W-:Y:S09]  /*2660*/  @P1 BRA `(.L_x_26) ;  /* 0xfffffff400a81947 */ /* 0x000ff2000383ffff */
.L_x_19:
[----:B------:R-:W2:Y:S02]  /*2670*/  LDC R3, c[0x0][0x28c] ;  /* 0x0000a300ff037b82 */ /* 0x000ea40000000800 */
[----:B--2---:R-:W-:-:S13]  /*2680*/  ISETP.GE.AND P1, PT, R3, 0x1, PT ;  /* 0x000000010300780c */ /* 0x004fda0003f26270 */
[----:B------:R-:W-:Y:S05]  /*2690*/  @!P1 BRA `(.L_x_27) ;  /* 0x0000000000449947 */ /* 0x000fea0003800000 */
[----:B------:R-:W-:Y:S05]  /*26a0*/  @!P0 BRA `(.L_x_28) ;  /* 0x0000000000048947 */ /* 0x000fea0003800000 */
[----:B------:R-:W-:Y:S01]  /*26b0*/  BPT.TRAP 0x1 ;  /* 0x000000040000795c */ /* 0x000fe20000300000 */
.L_x_28:
[----:B------:R-:W-:-:S04]  /*26c0*/  UISETP.LT.AND UP0, UPT, UR41, 0x1, UPT ;  /* 0x000000012900788c */ /* 0x000fc8000bf01270 */
[----:B------:R-:W-:Y:S02]  /*26d0*/  USEL UR6, UR41, 0x1, UP0 ;  /* 0x0000000129067887 */ /* 0x000fe40008000000 */
[----:B------:R-:W-:Y:S02]  /*26e0*/  UISETP.GT.U32.AND UP0, UPT, UR38, 0x1, UPT ;  /* 0x000000012600788c */ /* 0x000fe4000bf04070 */
[----:B------:R-:W-:-:S04]  /*26f0*/  UIADD3 UR6, UR37, UR41, -UR6 ;  /* 0x0000002925067290 */ /* 0x000fc8000fffe806 */
[----:B------:R-:W-:Y:S01]  /*2700*/  UIMAD.WIDE.U32 UR4, UR6, -0x77777777, URZ ;  /* 0x88888889060478a5 */ /* 0x000fe2000f8e003f */
[----:B------:R-:W-:-:S03]  /*2710*/  PLOP3.LUT P0, PT, PT, PT, UP0, 0x80, 0x0 ;  /* 0x000000000000781c */ /* 0x000fc60003f0f008 */
[----:B------:R-:W-:-:S04]  /*2720*/  USHF.R.U32.HI UR4, URZ, 0x3, UR5 ;  /* 0x000000033f047899 */ /* 0x000fc80008011605 */
[----:B------:R-:W-:-:S06]  /*2730*/  UIMAD UR6, UR4, -0xf, UR6 ;  /* 0xfffffff1040678a4 */ /* 0x000fcc000f8e0206 */
[----:B------:R-:W-:-:S04]  /*2740*/  IMAD.U32 R3, RZ, RZ, UR6 ;  /* 0x00000006ff037e24 */ /* 0x000fc8000f8e00ff */
[----:B------:R-:W-:-:S04]  /*2750*/  IMAD R0, R3, 0x8, R0 ;  /* 0x0000000803007824 */ /* 0x000fc800078e0200 */
[----:B------:R-:W-:-:S05]  /*2760*/  VIADD R0, R0, 0x78 ;  /* 0x0000007800007836 */ /* 0x000fca0000000000 */
[----:B------:R-:W-:-:S04]  /*2770*/  PRMT R0, RZ, 0x654, R0 ;  /* 0x00000654ff007816 */ /* 0x000fc80000000000 */
[----:B------:R2:W-:Y:S01]  /*2780*/  SYNCS.ARRIVE.TRANS64.RED.A1T0 RZ, [R0+URZ], RZ ;  /* 0x000000ff00ff79a7 */ /* 0x0005e2000810043f */
[----:B------:R-:W-:Y:S05]  /*2790*/  @P0 BRA `(.L_x_27) ;  /* 0x0000000000040947 */ /* 0x000fea0003800000 */
[----:B------:R-:W-:Y:S01]  /*27a0*/  BPT.TRAP 0x1 ;  /* 0x000000040000795c */ /* 0x000fe20000300000 */
.L_x_27:
[----:B------:R-:W2:Y:S01]  /*27b0*/  S2R R6, SR_TID.X ;  /* 0x0000000000067919 */ /* 0x000ea20000002100 */
[----:B------:R-:W-:Y:S02]  /*27c0*/  UIMAD UR43, UR43, 0xe0, URZ ;  /* 0x000000e02b2b78a4 */ /* 0x000fe4000f8e023f */
[----:B------:R-:W-:Y:S01]  /*27d0*/  USHF.R.S32.HI UR10, URZ, 0x1f, UR40 ;  /* 0x0000001f3f0a7899 */ /* 0x000fe20008011428 */
[----:B------:R-:W-:Y:S01]  /*27e0*/  ULDC.64 UR6, c[0x0][0x5d0] ;  /* 0x0001740000067ab9 */ /* 0x000fe20000000a00 */
[----:B------:R-:W-:Y:S02]  /*27f0*/  UIMAD.WIDE UR8, UR44, 0x100, URZ ;  /* 0x000001002c0878a5 */ /* 0x000fe4000f8e023f */
[----:B------:R-:W-:Y:S01]  /*2800*/  IMAD.U32 R13, RZ, RZ, UR43 ;  /* 0x0000002bff0d7e24 */ /* 0x000fe2000f8e00ff */
[----:B------:R-:W-:Y:S02]  /*2810*/  UIMAD UR4, UR10, UR6, URZ ;  /* 0x000000060a0472a4 */ /* 0x000fe4000f8e023f */
[----:B------:R-:W-:-:S02]  /*2820*/  USHF.L.U32 UR44, UR44, 0x8, URZ ;  /* 0x000000082c2c7899 */ /* 0x000fc4000800063f */
[----:B------:R-:W-:Y:S02]  /*2830*/  UIMAD UR4, UR40, UR7, UR4 ;  /* 0x00000007280472a4 */ /* 0x000fe4000f8e0204 */
[----:B------:R-:W-:Y:S02]  /*2840*/  UIADD3 UR37, UR41, UR37, URZ ;  /* 0x0000002529257290 */ /* 0x000fe4000fffe03f */
[----:B------:R-:W-:Y:S02]  /*2850*/  UISETP.GE.U32.AND UP2, UPT, UR41, 0xf, UPT ;  /* 0x0000000f2900788c */ /* 0x000fe4000bf46070 */
[----:B------:R-:W-:-:S04]  /*2860*/  UISETP.GT.U32.AND UP1, UPT, UR37, 0xe, UPT ;  /* 0x0000000e2500788c */ /* 0x000fc8000bf24070 */
[----:B------:R-:W-:Y:S01]  /*2870*/  UISETP.LT.U32.AND UP1, UPT, UR41, 0xf, UP1 ;  /* 0x0000000f2900788c */ /* 0x000fe20008f21070 */
[--C-:B--2---:R-:W-:Y:S01]  /*2880*/  SHF.R.U32.HI R0, RZ, 0x2, R6.reuse ;  /* 0x00000002ff007819 */ /* 0x104fe20000011606 */
[C---:B------:R-:W-:Y:S01]  /*2890*/  IMAD.SHL.U32 R12, R6.reuse, 0x2, RZ ;  /* 0x00000002060c7824 */ /* 0x040fe200078e00ff */
[----:B------:R-:W-:Y:S02]  /*28a0*/  LOP3.LUT R3, R6, 0x60, RZ, 0xc0, !PT ;  /* 0x0000006006037812 */ /* 0x000fe400078ec0ff */
[----:B------:R-:W-:Y:S02]  /*28b0*/  SHF.R.U32.HI R234, RZ, 0x7, R6 ;  /* 0x00000007ffea7819 */ /* 0x000fe40000011606 */
[----:B------:R-:W-:Y:S02]  /*28c0*/  LOP3.LUT R0, R0, 0x7, RZ, 0xc0, !PT ;  /* 0x0000000700007812 */ /* 0x000fe400078ec0ff */
[----:B------:R-:W-:Y:S02]  /*28d0*/  SHF.R.U32.HI R3, RZ, 0x1, R3 ;  /* 0x00000001ff037819 */ /* 0x000fe40000011603 */
[----:B------:R-:W-:-:S02]  /*28e0*/  LOP3.LUT R234, R234, 0x1, RZ, 0xc0, !PT ;  /* 0x00000001eaea7812 */ /* 0x000fc400078ec0ff */
[----:B01----:R-:W-:Y:S02]  /*28f0*/  IADD3 R5, RZ, -R3, -R0 ;  /* 0x80000003ff057210 */ /* 0x003fe40007ffe800 */
[----:B------:R-:W-:Y:S01]  /*2900*/  LOP3.LUT R12, R13, 0x6, R12, 0xf8, !PT ;  /* 0x000000060d0c7812 */ /* 0x000fe200078ef80c */
[C---:B------:R-:W-:Y:S02]  /*2910*/  IMAD.SHL.U32 R235, R234.reuse, 0x40, RZ ;  /* 0x00000040eaeb7824 */ /* 0x040fe400078e00ff */
[----:B------:R-:W-:Y:S01]  /*2920*/  IMAD R234, R234, -0x40, R5 ;  /* 0xffffffc0eaea7824 */ /* 0x000fe200078e0205 */
[----:B------:R-:W-:Y:S01]  /*2930*/  SHF.R.S32.HI R13, RZ, 0x1f, R12 ;  /* 0x0000001fff0d7819 */ /* 0x000fe2000001140c */
[----:B------:R-:W-:Y:S01]  /*2940*/  IMAD.U32 R5, RZ, RZ, UR6 ;  /* 0x00000006ff057e24 */ /* 0x000fe2000f8e00ff */
[----:B------:R-:W-:Y:S01]  /*2950*/  LOP3.LUT R235, R235, 0x40, R0, 0xe2, !PT ;  /* 0x00000040ebeb7812 */ /* 0x000fe200078ee200 */
[----:B------:R-:W-:Y:S01]  /*2960*/  ULDC UR6, c[0x0][0x284] ;  /* 0x0000a10000067ab9 */ /* 0x000fe20000000800 */
[----:B------:R-:W-:Y:S01]  /*2970*/  LOP3.LUT R0, R6, 0x3, RZ, 0xc0, !PT ;  /* 0x0000000306007812 */ /* 0x000fe200078ec0ff */
[----:B------:R-:W-:Y:S01]  /*2980*/  IMAD.WIDE.U32 R4, R5, UR40, R12 ;  /* 0x0000002805047c25 */ /* 0x000fe2000f8e000c */
[----:B------:R-:W-:-:S03]  /*2990*/  LOP3.LUT R235, R235, UR8, R3, 0xfe, !PT ;  /* 0x00000008ebeb7c12 */ /* 0x000fc6000f8efe03 */
[----:B------:R-:W-:Y:S01]  /*29a0*/  VIADD R5, R5, UR4 ;  /* 0x0000000405057c36 */ /* 0x000fe20008000000 */
[----:B------:R-:W-:Y:S01]  /*29b0*/  ULDC UR4, c[0x0][0x288] ;  /* 0x0000a20000047ab9 */ /* 0x000fe20000000800 */
[----:B------:R-:W-:Y:S01]  /*29c0*/  IMAD.U32 R3, RZ, RZ, UR6 ;  /* 0x00000006ff037e24 */ /* 0x000fe2000f8e00ff */
[----:B------:R-:W-:-:S04]  /*29d0*/  UISETP.GE.AND UP0, UPT, UR43, UR4, UPT ;  /* 0x000000042b00728c */ /* 0x000fc8000bf06270 */
[----:B------:R-:W-:Y:S02]  /*29e0*/  UISETP.GE.OR UP0, UPT, UR44, UR6, UP0 ;  /* 0x000000062c00728c */ /* 0x000fe40008706670 */
[----:B------:R-:W-:Y:S01]  /*29f0*/  IADD3 R234, R3, -UR44, R234 ;  /* 0x8000002c03ea7c10 */ /* 0x000fe2000fffe0ea */
[----:B------:R-:W-:Y:S01]  /*2a00*/  IMAD.MOV.U32 R3, RZ, RZ, -0x2 ;  /* 0xfffffffeff037424 */ /* 0x000fe200078e00ff */
[----:B------:R-:W-:Y:S01]  /*2a10*/  USEL UR6, URZ, 0x1, !UP1 ;  /* 0x000000013f067887 */ /* 0x000fe2000c800000 */
[----:B------:R-:W-:Y:S01]  /*2a20*/  UMOV UR44, 0xffffffff ;  /* 0xffffffff002c7882 */ /* 0x000fe20000000000 */
[----:B------:R-:W-:Y:S01]  /*2a30*/  PLOP3.LUT P0, PT, PT, PT, UP0, 0x80, 0x0 ;  /* 0x000000000000781c */ /* 0x000fe20003f0f008 */
[----:B------:R-:W-:Y:S01]  /*2a40*/  IMAD R0, R0, R3, UR4 ;  /* 0x0000000400007e24 */ /* 0x000fe2000f8e0203 */
[----:B------:R-:W-:Y:S02]  /*2a50*/  UIMAD.WIDE.U32 UR4, UR37, -0x77777777, URZ ;  /* 0x88888889250478a5 */ /* 0x000fe4000f8e003f */
[----:B------:R-:W-:Y:S01]  /*2a60*/  ULOP3.LUT UR36, UR36, UR6, URZ, 0x3c, !UPT ;  /* 0x0000000624247292 */ /* 0x000fe2000f8e3c3f */
[----:B------:R-:W-:Y:S01]  /*2a70*/  VIADD R0, R0, -UR43 ;  /* 0x8000002b00007c36 */ /* 0x000fe20008000000 */
[----:B------:R-:W-:-:S04]  /*2a80*/  USHF.R.U32.HI UR4, URZ, 0x3, UR5 ;  /* 0x000000033f047899 */ /* 0x000fc80008011605 */
[----:B------:R-:W-:Y:S02]  /*2a90*/  UIMAD UR37, UR4, -0xf, UR37 ;  /* 0xfffffff1042578a4 */ /* 0x000fe4000f8e0225 */
[----:B------:R-:W-:Y:S01]  /*2aa0*/  @UP2 ULOP3.LUT UR36, UR36, 0x1, UR4, 0x78, !UPT ;  /* 0x0000000124242892 */ /* 0x000fe2000f8e7804 */
[----:B------:R-:W-:Y:S11]  /*2ab0*/  @P0 BRA `(.L_x_29) ;  /* 0x000000ac00e00947 */ /* 0x000ff60003800000 */
[----:B------:R-:W0:Y:S01]  /*2ac0*/  LDC.64 R8, c[0x0][0x5c8] ;  /* 0x00017200ff087b82 */ /* 0x000e220000000a00 */
[----:B------:R-:W-:Y:S01]  /*2ad0*/  ULDC.64 UR4, c[0x0][0x5c0] ;  /* 0x0001700000047ab9 */ /* 0x000fe20000000a00 */
[----:B------:R-:W-:Y:S01]  /*2ae0*/  BSSY B0, `(.L_x_29) ;  /* 0x0000af5000007945 */ /* 0x000fe20003800000 */
[----:B0-----:R-:W-:Y:S02]  /*2af0*/  IMAD R3, R8, UR9, RZ ;  /* 0x0000000908037c24 */ /* 0x001fe4000f8e02ff */
[----:B------:R-:W-:-:S04]  /*2b00*/  IMAD.WIDE.U32 R4, R235, R8, R4 ;  /* 0x00000008eb047225 */ /* 0x000fc800078e0004 */
[----:B------:R-:W-:Y:S01]  /*2b10*/  IMAD R3, R235, R9, R3 ;  /* 0x00000009eb037224 */ /* 0x000fe200078e0203 */
[----:B------:R-:W-:Y:S01]  /*2b20*/  IADD3 R4, P0, R4, UR4, RZ ;  /* 0x0000000404047c10 */ /* 0x000fe2000ff1e0ff */
[----:B------:R-:W-:Y:S02]  /*2b30*/  IMAD.SHL.U32 R10, R8, 0x8, RZ ;  /* 0x00000008080a7824 */ /* 0x000fe400078e00ff */
[----:B------:R-:W-:-:S05]  /*2b40*/  IMAD.IADD R3, R5, 0x1, R3 ;  /* 0x0000000105037824 */ /* 0x000fca00078e0203 */
[----:B------:R-:W-:Y:S02]  /*2b50*/  IADD3.X R5, R3, UR5, RZ, P0, !PT ;  /* 0x0000000503057c10 */ /* 0x000fe400087fe4ff */
[CC--:B------:R-:W-:Y:S02]  /*2b60*/  LEA R6, P0, R8.reuse, R4.reuse, 0x7 ;  /* 0x0000000408067211 */ /* 0x0c0fe400078038ff */
[C-C-:B------:R-:W-:Y:S02]  /*2b70*/  SHF.L.U64.HI R3, R8.reuse, 0x3, R9.reuse ;  /* 0x0000000308037819 */ /* 0x140fe40000010209 */
[----:B------:R-:W-:Y:S02]  /*2b80*/  LEA.HI.X R7, R8, R5, R9, 0x7, P0 ;  /* 0x0000000508077211 */ /* 0x000fe400000f3c09 */
[----:B-----5:R-:W-:Y:S02]  /*2b90*/  ISETP.NE.AND P0, PT, R17, RZ, PT ;  /* 0x000000ff1100720c */ /* 0x020fe40003f05270 */
[----:B------:R-:W-:-:S02]  /*2ba0*/  IADD3 R8, P1, R10, R4, RZ ;  /* 0x000000040a087210 */ /* 0x000fc40007f3e0ff */
[----:B------:R-:W-:-:S03]  /*2bb0*/  IADD3 R10, P2, R10, R6, RZ ;  /* 0x000000060a0a7210 */ /* 0x000fc60007f5e0ff */
[C---:B------:R-:W-:Y:S02]  /*2bc0*/  IMAD.X R9, R3.reuse, 0x1, R5, P1 ;  /* 0x0000000103097824 */ /* 0x040fe400008e0605 */
[----:B------:R-:W-:-:S04]  /*2bd0*/  IMAD.X R11, R3, 0x1, R7, P2 ;  /* 0x00000001030b7824 */ /* 0x000fc800010e0607 */
[----:B------:R-:W-:Y:S05]  /*2be0*/  @!P0 BRA `(.L_x_30) ;  /* 0x0000008000c08947 */ /* 0x000fea0003800000 */
[----:B------:R-:W0:Y:S01]  /*2bf0*/  LDC.64 R18, c[0x0][0x5b0] ;  /* 0x00016c00ff127b82 */ /* 0x000e220000000a00 */
[----:B------:R-:W-:Y:S01]  /*2c00*/  ULDC.64 UR6, c[0x0][0x5b8] ;  /* 0x00016e0000067ab9 */ /* 0x000fe20000000a00 */
[----:B------:R-:W-:Y:S01]  /*2c10*/  ISETP.GE.AND P3, PT, R234, 0x1, PT ;  /* 0x00000001ea00780c */ /* 0x000fe20003f66270 */
[----:B------:R-:W-:Y:S02]  /*2c20*/  UIMAD UR4, UR10, UR6, URZ ;  /* 0x000000060a0472a4 */ /* 0x000fe4000f8e023f */
[----:B------:R-:W-:Y:S01]  /*2c30*/  IMAD.U32 R22, RZ, RZ, UR6 ;  /* 0x00000006ff167e24 */ /* 0x000fe2000f8e00ff */
[----:B------:R-:W-:Y:S01]  /*2c40*/  BSSY B1, `(.L_x_31) ;  /* 0x000000f000017945 */ /* 0x000fe20003800000 */
[----:B------:R-:W-:Y:S01]  /*2c50*/  ISETP.LT.OR P1, PT, R0, 0x1, !P3 ;  /* 0x000000010000780c */ /* 0x000fe20005f21670 */
[----:B------:R-:W-:Y:S01]  /*2c60*/  UIMAD UR4, UR40, UR7, UR4 ;  /* 0x00000007280472a4 */ /* 0x000fe2000f8e0204 */
[----:B------:R-:W1:Y:S01]  /*2c70*/  LDC.64 R20, c[0x0][0x5a8] ;  /* 0x00016a00ff147b82 */ /* 0x000e620000000a00 */
[----:B------:R-:W-:-:S04]  /*2c80*/  IMAD.WIDE.U32 R22, R22, UR40, R12 ;  /* 0x0000002816167c25 */ /* 0x000fc8000f8e000c */
[----:B------:R-:W-:Y:S02]  /*2c90*/  VIADD R233, R23, UR4 ;  /* 0x0000000417e97c36 */ /* 0x000fe40008000000 */
[----:B------:R-:W-:Y:S02]  /*2ca0*/  IMAD.MOV.U32 R232, RZ, RZ, R22 ;  /* 0x000000ffffe87224 */ /* 0x000fe400078e0016 */
[----:B0-----:R-:W-:Y:S02]  /*2cb0*/  IMAD R3, R18, UR9, RZ ;  /* 0x0000000912037c24 */ /* 0x001fe4000f8e02ff */
[----:B------:R-:W-:-:S04]  /*2cc0*/  IMAD.WIDE.U32 R12, R235, R18, R232 ;  /* 0x00000012eb0c7225 */ /* 0x000fc800078e00e8 */
[----:B------:R-:W-:Y:S01]  /*2cd0*/  IMAD R3, R235, R19, R3 ;  /* 0x00000013eb037224 */ /* 0x000fe200078e0203 */
[----:B-1----:R-:W-:-:S04]  /*2ce0*/  IADD3 R14, P0, R12, R20, RZ ;  /* 0x000000140c0e7210 */ /* 0x002fc80007f1e0ff */
[----:B------:R0:W-:Y:S01]  /*2cf0*/  STL [R1+0x48], R3 ;  /* 0x0000480301007387 */ /* 0x0001e20000100800 */
[----:B------:R-:W-:Y:S01]  /*2d00*/  IADD3.X R15, R21, R13, R3, P0, !PT ;  /* 0x0000000d150f7210 */ /* 0x000fe200007fe403 */
[----:B------:R-:W-:Y:S07]  /*2d10*/  @P1 BRA `(.L_x_32) ;  /* 0x0000000000041947 */ /* 0x000fee0003800000 */
[----:B------:R1:W5:Y:S02]  /*2d20*/  LDG.E.U8 R2, desc[UR46][R14.64] ;  /* 0x0000002e0e027981 */ /* 0x000364000c1e1100 */
.L_x_32:
[----:B------:R-:W-:Y:S05]  /*2d30*/  BSYNC B1 ;  /* 0x0000000000017941 */ /* 0x000fea0003800000 */
.L_x_31:
[----:B------:R-:W2:Y:S01]  /*2d40*/  LDL.LU R12, [R1] ;  /* 0x00000000010c7983 */ /* 0x000ea20000300800 */
[----:B0----5:R-:W-:Y:S01]  /*2d50*/  LOP3.LUT R3, R2, 0xffff, RZ, 0xc0, !PT ;  /* 0x0000ffff02037812 */ /* 0x021fe200078ec0ff */
[----:B------:R-:W-:Y:S01]  /*2d60*/  BSSY B1, `(.L_x_33) ;  /* 0x000000a000017945 */ /* 0x000fe20003800000 */
[----:B------:R-:W-:Y:S02]  /*2d70*/  ISETP.LT.OR P0, PT, R0, 0x2, !P3 ;  /* 0x000000020000780c */ /* 0x000fe40005f01670 */
[----:B------:R-:W-:-:S05]  /*2d80*/  PRMT R3, R3, 0x8880, RZ ;  /* 0x0000888003037816 */ /* 0x000fca00000000ff */
[----:B------:R-:W-:-:S04]  /*2d90*/  IMAD R3, R3, R17, RZ ;  /* 0x0000001103037224 */ /* 0x000fc800078e02ff */
[----:B--2---:R-:W-:-:S05]  /*2da0*/  @!P1 IMAD R12, R12, R16, R3 ;  /* 0x000000100c0c9224 */ /* 0x004fca00078e0203 */
[----:B------:R0:W-:Y:S01]  /*2db0*/  @!P1 STG.E.U8 desc[UR46][R4.64], R12 ;  /* 0x0000000c04009986 */ /* 0x0001e2000c10112e */
[----:B------:R-:W-:Y:S05]  /*2dc0*/  @P0 BRA `(.L_x_34) ;  /* 0x00000000000c0947 */ /* 0x000fea0003800000 */
[----:B------:R-:W2:Y:S02]  /*2dd0*/  LDG.E.U8 R2, desc[UR46][R14.64+0x1] ;  /* 0x0000012e0e027981 */ /* 0x000ea4000c1e1100 */
[----:B--2---:R-:W-:-:S05]  /*2de0*/  PRMT R3, R2, 0x8880, RZ ;  /* 0x0000888002037816 */ /* 0x004fca00000000ff */
[----:B------:R-:W-:-:S07]  /*2df0*/  IMAD R3, R3, R17, RZ ;  /* 0x0000001103037224 */ /* 0x000fce00078e02ff */
.L_x_34:
[----:B------:R-:W-:Y:S05]  /*2e00*/  BSYNC B1 ;  /* 0x0000000000017941 */ /* 0x000fea0003800000 */
.L_x_33:
[----:B0-----:R-:W2:Y:S04]  /*2e10*/  LDL.LU R12, [R1+0x4] ;  /* 0x00000400010c7983 */ /* 0x001ea80000300800 */
[----:B------:R0:W-:Y:S04]  /*2e20*/  STL [R1+0x4c], R2 ;  /* 0x00004c0201007387 */ /* 0x0001e80000100800 */
[----:B0-----:R-:W3:Y:S01]  /*2e30*/  LDL.LU R2, [R1+0x48] ;  /* 0x0000480001027983 */ /* 0x001ee20000300800 */
[C---:B------:R-:W-:Y:S01]  /*2e40*/  SHF.L.U64.HI R237, R18.reuse, 0x3, R19 ;  /* 0x0000000312ed7819 */ /* 0x040fe20000010213 */
[----:B------:R-:W-:Y:S01]  /*2e50*/  IMAD.SHL.U32 R236, R18, 0x8, RZ ;  /* 0x0000000812ec7824 */ /* 0x000fe200078e00ff */
[----:B------:R-:W-:Y:S01]  /*2e60*/  ISETP.GE.AND P2, PT, R234, 0x9, PT ;  /* 0x00000009ea00780c */ /* 0x000fe20003f46270 */
[----:B--2---:R-:W-:-:S05]  /*2e70*/  @!P0 IMAD R12, R12, R16, R3 ;  /* 0x000000100c0c8224 */ /* 0x004fca00078e0203 */
[----:B------:R0:W-:Y:S02]  /*2e80*/  @!P0 STG.E.U8 desc[UR46][R4.64+0x1], R12 ;  /* 0x0000010c04008986 */ /* 0x0001e4000c10112e */
[----:B0-----:R-:W-:-:S04]  /*2e90*/  IMAD.WIDE.U32 R12, R235, R18, R236 ;  /* 0x00000012eb0c7225 */ /* 0x001fc800078e00ec */
[----:B---3--:R-:W-:Y:S02]  /*2ea0*/  IMAD.IADD R13, R2, 0x1, R13 ;  /* 0x00000001020d7824 */ /* 0x008fe400078e020d */
[----:B------:R0:W5:Y:S01]  /*2eb0*/  LDL.LU R2, [R1+0x4c] ;  /* 0x00004c0001027983 */ /* 0x0001620000300800 */
[----:B------:R-:W-:Y:S01]  /*2ec0*/  ISETP.LT.OR P4, PT, R0, 0x1, !P2 ;  /* 0x000000010000780c */ /* 0x000fe20005781670 */
[----:B------:R-:W-:Y:S01]  /*2ed0*/  BSSY B1, `(.L_x_35) ;  /* 0x0000007000017945 */ /* 0x000fe20003800000 */
[----:B------:R-:W-:-:S04]  /*2ee0*/  IADD3 R12, P0, P1, R22, R20, R12 ;  /* 0x00000014160c7210 */ /* 0x000fc8000791e00c */
[----:B------:R-:W-:-:S07]  /*2ef0*/  IADD3.X R13, R233, R21, R13, P0, P1 ;  /* 0x00000015e90d7210 */ /* 0x000fce00007e240d */
[----:B0-----:R-:W-:Y:S05]  /*2f00*/  @P4 BRA `(.L_x_36) ;  /* 0x00000000000c4947 */ /* 0x001fea0003800000 */
[----:B-----5:R-:W2:Y:S02]  /*2f10*/  LDG.E.U8 R2, desc[UR46][R12.64] ;  /* 0x0000002e0c027981 */ /* 0x020ea4000c1e1100 */
[----:B--2---:R-:W-:-:S05]  /*2f20*/  PRMT R3, R2, 0x8880, RZ ;  /* 0x0000888002037816 */ /* 0x004fca00000000ff */
[----:B------:R-:W-:-:S07]  /*2f30*/  IMAD R3, R3, R17, RZ ;  /* 0x0000001103037224 */ /* 0x000fce00078e02ff */
.L_x_36:
[----:B------:R-:W-:Y:S05]  /*2f40*/  BSYNC B1 ;  /* 0x0000000000017941 */ /* 0x000fea0003800000 */
.L_x_35:
[----:B-----5:R0:W-:Y:S04]  /*2f50*/  STL [R1+0x4c], R2 ;  /* 0x00004c0201007387 */ /* 0x0201e80000100800 */
[----:B0-----:R-:W2:Y:S01]  /*2f60*/  LDL.LU R2, [R1+0x8] ;  /* 0x0000080001027983 */ /* 0x001ea20000300800 */
[----:B------:R-:W-:Y:S01]  /*2f70*/  ISETP.LT.OR P0, PT, R0, 0x2, !P2 ;  /* 0x000000020000780c */ /* 0x000fe20005701670 */
[----:B--2---:R-:W-:-:S05]  /*2f80*/  @!P4 IMAD R2, R2, R16, R3 ;  /* 0x000000100202c224 */ /* 0x004fca00078e0203 */
[----:B------:R0:W-:Y:S04]  /*2f90*/  @!P4 STG.E.U8 desc[UR46][R8.64], R2 ;  /* 0x000000020800c986 */ /* 0x0001e8000c10112e */
[----:B0-----:R0:W5:Y:S01]  /*2fa0*/  LDL.LU R2, [R1+0x4c] ;  /* 0x00004c0001027983 */ /* 0x0011620000300800 */
[----:B------:R-:W-:Y:S04]  /*2fb0*/  BSSY B1, `(.L_x_37) ;  /* 0x0000005000017945 */ /* 0x000fe80003800000 */
[----:B------:R-:W-:Y:S05]  /*2fc0*/  @P0 BRA `(.L_x_38) ;  /* 0x00000000000c0947 */ /* 0x000fea0003800000 */
[----:B-----5:R-:W2:Y:S02]  /*2fd0*/  LDG.E.U8 R2, desc[UR46][R12.64+0x1] ;  /* 0x0000012e0c027981 */ /* 0x020ea4000c1e1100 */
[----:B--2---:R-:W-:-:S05]  /*2fe0*/  PRMT R3, R2, 0x8880, RZ ;  /* 0x0000888002037816 */ /* 0x004fca00000000ff */
[----:B------:R-:W-:-:S07]  /*2ff0*/  IMAD R3, R3, R17, RZ ;  /* 0x0000001103037224 */ /* 0x000fce00078e02ff */
.L_x_38:
[----:B------:R-:W-:Y:S05]  /*3000*/  BSYNC B1 ;  /* 0x0000000000017941 */ /* 0x000fea0003800000 */
.L_x_37:
[----:B-----5:R2:W-:Y:S04]  /*3010*/  STL [R1+0x4c], R2 ;  /* 0x00004c0201007387 */ /* 0x0205e80000100800 */
[----:B--2---:R-:W2:Y:S01]  /*3020*/  LDL.LU R2, [R1+0xc] ;  /* 0x00000c0001027983 */ /* 0x004ea20000300800 */
[----:B------:R-:W-:Y:S01]  /*3030*/  BSSY B1, `(.L_x_39) ;  /* 0x000000a000017945 */ /* 0x000fe20003800000 */
[----:B--2---:R-:W-:-:S05]  /*3040*/  @!P0 IMAD R2, R2, R16, R3 ;  /* 0x0000001002028224 */ /* 0x004fca00078e0203 */
[----:B------:R2:W-:Y:S04]  /*3050*/  @!P0 STG.E.U8 desc[UR46][R8.64+0x1], R2 ;  /* 0x0000010208008986 */ /* 0x0005e8000c10112e */
[----:B--2---:R2:W5:Y:S01]  /*3060*/  LDL.LU R2, [R1+0x4c] ;  /* 0x00004c0001027983 */ /* 0x0045620000300800 */
[C---:B------:R-:W-:Y:S02]  /*3070*/  ISETP.LT.OR P0, PT, R0.reuse, 0x9, !P3 ;  /* 0x000000090000780c */ /* 0x040fe40005f01670 */
[----:B------:R-:W-:-:S11]  /*3080*/  ISETP.LT.OR P1, PT, R0, 0xa, !P3 ;  /* 0x0000000a0000780c */ /* 0x000fd60005f21670 */
[----:B--2---:R-:W-:Y:S05]  /*3090*/  @P0 BRA `(.L_x_40) ;  /* 0x00000000000c0947 */ /* 0x004fea0003800000 */
[----:B-----5:R-:W2:Y:S02]  /*30a0*/  LDG.E.U8 R2, desc[UR46][R14.64+0x8] ;  /* 0x0000082e0e027981 */ /* 0x020ea4000c1e1100 */
[----:B--2---:R-:W-:-:S05]  /*30b0*/  PRMT R3, R2, 0x8880, RZ ;  /* 0x0000888002037816 */ /* 0x004fca00000000ff */
[----:B------:R-:W-:-:S07]  /*30c0*/  IMAD R3, R3, R17, RZ ;  /* 0x0000001103037224 */ /* 0x000fce00078e02ff */
.L_x_40:
[----:B------:R-:W-:Y:S05]  /*30d0*/  BSYNC B1 ;  /* 0x0000000000017941 */ /* 0x000fea0003800000 */
.L_x_39:
[----:B------:R2:W-:Y:S04]  /*30e0*/  STL [R1+0x4c], R0 ;  /* 0x00004c0001007387 */ /* 0x0005e80000100800 */
[----:B--2---:R-:W2:Y:S01]  /*30f0*/  LDL.LU R0, [R1+0x10] ;  /* 0x0000100001007983 */ /* 0x004ea20000300800 */
[----:B------:R-:W-:Y:S01]  /*3100*/  BSSY B1, `(.L_x_41) ;  /* 0x0000008000017945 */ /* 0x000fe20003800000 */
[----:B--2---:R-:W-:-:S05]  /*3110*/  @!P0 IMAD R0, R0, R16, R3 ;  /* 0x0000001000008224 */ /* 0x004fca00078e0203 */
[----:B------:R2:W-:Y:S04]  /*3120*/  @!P0 STG.E.U8 desc[UR46][R4.64+0x8], R0 ;  /* 0x0000080004008986 */ /* 0x0005e8000c10112e */
[----:B--2---:R2:W5:Y:S01]  /*3130*/  LDL.LU R0, [R1+0x4c] ;  /* 0x00004c0001007983 */ /* 0x0045620000300800 */
[----:B------:R-:W-:Y:S05]  /*3140*/  @P1 BRA `(.L_x_42) ;  /* 0x00000000000c1947 */ /* 0x000fea0003800000 */
[----:B-----5:R-:W3:Y:S02]  /*3150*/  LDG.E.U8 R2, desc[UR46][R14.64+0x9] ;  /* 0x0000092e0e027981 */ /* 0x020ee4000c1e1100 */
[----:B---3--:R-:W-:-:S05]  /*3160*/  PRMT R3, R2, 0x8880, RZ ;  /* 0x0000888002037816 */ /* 0x008fca00000000ff */
[----:B------:R-:W-:-:S07]  /*3170*/  IMAD R3, R3, R17, RZ ;  /* 0x0000001103037224 */ /* 0x000fce00078e02ff */
.L_x_42:
[----:B------:R-:W-:Y:S05]  /*3180*/  BSYNC B1 ;  /* 0x0000000000017941 */ /* 0x000fea0003800000 */
.L_x_41:
[----:B-----5:R3:W-:Y:S04]  /*3190*/  STL [R1+0x4c], R2 ;  /* 0x00004c0201007387 */ /* 0x0207e80000100800 */
[----:B---3--:R-:W3:Y:S01]  /*31a0*/  LDL.LU R2, [R1+0x14] ;  /* 0x0000140001027983 */ /* 0x008ee20000300800 */
[----:B------:R-:W-:Y:S01]  /*31b0*/  ISETP.LT.OR P0, PT, R0, 0x9, !P2 ;  /* 0x000000090000780c */ /* 0x000fe20005701670 */
[----:B---3--:R-:W-:-:S05]  /*31c0*/  @!P1 IMAD R2, R2, R16, R3 ;  /* 0x0000001002029224 */ /* 0x008fca00078e0203 */
[----:B------:R3:W-:Y:S04]  /*31d0*/  @!P1 STG.E.U8 desc[UR46][R4.64+0x9], R2 ;  /* 0x0000090204009986 */ /* 0x0007e8000c10112e */
[----:B---3--:R3:W5:Y:S01]  /*31e0*/  LDL.LU R2, [R1+0x4c] ;  /* 0x00004c0001027983 */ /* 0x0087620000300800 */
[----:B------:R-:W-:Y:S01]  /*31f0*/  BSSY B1, `(.L_x_43) ;  /* 0x0000009000017945 */ /* 0x000fe20003800000 */
[C---:B------:R-:W-:Y:S02]  /*3200*/  ISETP.LT.OR P1, PT, R0.reuse, 0xa, !P2 ;  /* 0x0000000a0000780c */ /* 0x040fe40005721670 */
[C---:B------:R-:W-:Y:S02]  /*3210*/  ISETP.LT.OR P4, PT, R0.reuse, 0x11, !P3 ;  /* 0x000000110000780c */ /* 0x040fe40005f81670 */
[----:B------:R-:W-:-:S02]  /*3220*/  ISETP.LT.OR P5, PT, R0, 0x12, !P3 ;  /* 0x000000120000780c */ /* 0x000fc40005fa1670 */
[----:B------:R-:W-:Y:S01]  /*3230*/  ISETP.LT.OR P6, PT, R0, 0x11, !P2 ;  /* 0x000000110000780c */ /* 0x000fe200057c1670 */
[----:B---3--:R-:W-:-:S12]  /*3240*/  @P0 BRA `(.L_x_44) ;  /* 0x00000000000c0947 */ /* 0x008fd80003800000 */
[----:B-----5:R-:W3:Y:S02]  /*3250*/  LDG.E.U8 R2, desc[UR46][R12.64+0x8] ;  /* 0x0000082e0c027981 */ /* 0x020ee4000c1e1100 */
[----:B---3--:R-:W-:-:S05]  /*3260*/  PRMT R3, R2, 0x8880, RZ ;  /* 0x0000888002037816 */ /* 0x008fca00000000ff */
[----:B------:R-:W-:-:S07]  /*3270*/  IMAD R3, R3, R17, RZ ;  /* 0x0000001103037224 */ /* 0x000fce00078e02ff */
.L_x_44:
[----:B------:R-:W-:Y:S05]  /*3280*/  BSYNC B1 ;  /* 0x0000000000017941 */ /* 0x000fea0003800000 */
.L_x_43:
[----:B------:R3:W-:Y:S04]  /*3290*/  STL [R1+0x4c], R0 ;  /* 0x00004c0001007387 */ /* 0x0007e80000100800 */
[----:B---3--:R-:W3:Y:S01]  /*32a0*/  LDL.LU R0, [R1+0x18] ;  /* 0x0000180001007983 */ /* 0x008ee20000300800 */
[----:B------:R-:W-:Y:S01]  /*32b0*/  BSSY B1, `(.L_x_45) ;  /* 0x0000008000017945 */ /* 0x000fe20003800000 */
[----:B---3--:R-:W-:-:S05]  /*32c0*/  @!P0 IMAD R0, R0, R16, R3 ;  /* 0x0000001000008224 */ /* 0x008fca00078e0203 */
[----:B------:R3:W-:Y:S04]  /*32d0*/  @!P0 STG.E.U8 desc[UR46][R8.64+0x8], R0 ;  /* 0x0000080008008986 */ /* 0x0007e8000c10112e */
[----:B---3--:R3:W5:Y:S01]  /*32e0*/  LDL.LU R0, [R1+0x4c] ;  /* 0x00004c0001007983 */ /* 0x0087620000300800 */
[----:B------:R-:W-:Y:S05]  /*32f0*/  @P1 BRA `(.L_x_46) ;  /* 0x00000000000c1947 */ /* 0x000fea0003800000 */
[----:B-----5:R-:W4:Y:S02]  /*3300*/  LDG.E.U8 R2, desc[UR46][R12.64+0x9] ;  /* 0x0000092e0c027981 */ /* 0x020f24000c1e1100 */
[----:B----4-:R-:W-:-:S05]  /*3310*/  PRMT R3, R2, 0x8880, RZ ;  /* 0x0000888002037816 */ /* 0x010fca00000000ff */
[----:B------:R-:W-:-:S07]  /*3320*/  IMAD R3, R3, R17, RZ ;  /* 0x0000001103037224 */ /* 0x000fce00078e02ff */
.L_x_46:
[----:B------:R-:W-:Y:S05]  /*3330*/  BSYNC B1 ;  /* 0x0000000000017941 */ /* 0x000fea0003800000 */
.L_x_45:
[----:B-----5:R4:W-:Y:S04]  /*3340*/  STL [R1+0x4c], R0 ;  /* 0x00004c0001007387 */ /* 0x0209e80000100800 */
[----:B----4-:R-:W4:Y:S01]  /*3350*/  LDL.LU R0, [R1+0x1c] ;  /* 0x00001c0001007983 */ /* 0x010f220000300800 */
[----:B------:R-:W-:Y:S01]  /*3360*/  BSSY B1, `(.L_x_47) ;  /* 0x0000008000017945 */ /* 0x000fe20003800000 */
[----:B----4-:R-:W-:-:S05]  /*3370*/  @!P1 IMAD R0, R0, R16, R3 ;  /* 0x0000001000009224 */ /* 0x010fca00078e0203 */
[----:B------:R4:W-:Y:S04]  /*3380*/  @!P1 STG.E.U8 desc[UR46][R8.64+0x9], R0 ;  /* 0x0000090008009986 */ /* 0x0009e8000c10112e */
[----:B----4-:R4:W5:Y:S01]  /*3390*/  LDL.LU R0, [R1+0x4c] ;  /* 0x00004c0001007983 */ /* 0x0109620000300800 */
[----:B------:R-:W-:Y:S05]  /*33a0*/  @P4 BRA `(.L_x_48) ;  /* 0x00000000000c4947 */ /* 0x000fea0003800000 */
[----:B------:R-:W2:Y:S02]  /*33b0*/  LDG.E.U8 R2, desc[UR46][R14.64+0x10] ;  /* 0x0000102e0e027981 */ /* 0x000ea4000c1e1100 */
[----:B--2---:R-:W-:-:S05]  /*33c0*/  PRMT R3, R2, 0x8880, RZ ;  /* 0x0000888002037816 */ /* 0x004fca00000000ff */
[----:B------:R-:W-:-:S07]  /*33d0*/  IMAD R3, R3, R17, RZ ;  /* 0x0000001103037224 */ /* 0x000fce00078e02ff */
.L_x_48:
[----:B------:R-:W-:Y:S05]  /*33e0*/  BSYNC B1 ;  /* 0x0000000000017941 */ /* 0x000fea0003800000 */
.L_x_47:
[----:B-----5:R0:W-:Y:S04]  /*33f0*/  STL [R1+0x4c], R0 ;  /* 0x00004c0001007387 */ /* 0x0201e80000100800 */
[----:B0-----:R-:W2:Y:S01]  /*3400*/  LDL.LU R0, [R1+0x20] ;  /* 0x0000200001007983 */ /* 0x001ea20000300800 */
[----:B------:R-:W-:Y:S01]  /*3410*/  BSSY B1, `(.L_x_49) ;  /* 0x0000008000017945 */ /* 0x000fe20003800000 */
[----:B--2---:R-:W-:-:S05]  /*3420*/  @!P4 IMAD R0, R0, R16, R3 ;  /* 0x000000100000c224 */ /* 0x004fca00078e0203 */
[----:B------:R0:W-:Y:S04]  /*3430*/  @!P4 STG.E.U8 desc[UR46][R4.64+0x10], R0 ;  /* 0x000010000400c986 */ /* 0x0001e8000c10112e */
[----:B0-----:R0:W5:Y:S01]  /*3440*/  LDL.LU R0, [R1+0x4c] ;  /* 0x00004c0001007983 */ /* 0x0011620000300800 */
[----:B------:R-:W-:Y:S05]  /*3450*/  @P5 BRA `(.L_x_50) ;  /* 0x00000000000c5947 */ /* 0x000fea0003800000 */
[----:B------:R-:W2:Y:S02]  /*3460*/  LDG.E.U8 R2, desc[UR46][R14.64+0x11] ;  /* 0x0000112e0e027981 */ /* 0x000ea4000c1e1100 */
[----:B--2---:R-:W-:-:S05]  /*3470*/  PRMT R3, R2, 0x8880, RZ ;  /* 0x0000888002037816 */ /* 0x004fca00000000ff */
[----:B------:R-:W-:-:S07]  /*3480*/  IMAD R3, R3, R17, RZ ;  /* 0x0000001103037224 */ /* 0x000fce00078e02ff */
.L_x_50:
[----:B------:R-:W-:Y:S05]  /*3490*/  BSYNC B1 ;  /* 0x0000000000017941 */ /* 0x000fea0003800000 */
.L_x_49:
[----:B-----5:R2:W-:Y:S04]  /*34a0*/  STL [R1+0x4c], R0 ;  /* 0x00004c0001007387 */ /* 0x0205e80000100800 */
[----:B--2---:R-:W2:Y:S01]  /*34b0*/  LDL.LU R0, [R1+0x24] ;  /* 0x0000240001007983 */ /* 0x004ea20000300800 */
[----:B------:R-:W-:Y:S01]  /*34c0*/  BSSY B1, `(.L_x_51) ;  /* 0x0000008000017945 */ /* 0x000fe20003800000 */
[----:B--2---:R-:W-:-:S05]  /*34d0*/  @!P5 IMAD R0, R0, R16, R3 ;  /* 0x000000100000d224 */ /* 0x004fca00078e0203 */
[----:B------:R2:W-:Y:S04]  /*34e0*/  @!P5 STG.E.U8 desc[UR46][R4.64+0x11], R0 ;  /* 0x000011000400d986 */ /* 0x0005e8000c10112e */
[----:B--2---:R2:W5:Y:S01]  /*34f0*/  LDL.LU R0, [R1+0x4c] ;  /* 0x00004c0001007983 */ /* 0x0045620000300800 */
[----:B------:R-:W-:Y:S05]  /*3500*/  @P6 BRA `(.L_x_52) ;  /* 0x00000000000c6947 */ /* 0x000fea0003800000 */
[----:B------:R-:W3:Y:S02]  /*3510*/  LDG.E.U8 R2, desc[UR46][R12.64+0x10] ;  /* 0x0000102e0c027981 */ /* 0x000ee4000c1e1100 */
[----:B---3--:R-:W-:-:S05]  /*3520*/  PRMT R3, R2, 0x8880, RZ ;  /* 0x0000888002037816 */ /* 0x008fca00000000ff */
[----:B------:R-:W-:-:S07]  /*3530*/  IMAD R3, R3, R17, RZ ;  /* 0x0000001103037224 */ /* 0x000fce00078e02ff */
.L_x_52:
[----:B------:R-:W-:Y:S05]  /*3540*/  BSYNC B1 ;  /* 0x0000000000017941 */ /* 0x000fea0003800000 */
.L_x_51:
[----:B------:R0:W-:Y:S04]  /*3550*/  STL.64 [R1+0x50], R4 ;  /* 0x0000500401007387 */ /* 0x0001e80000100a00 */
[----:B0-----:R-:W2:Y:S01]  /*3560*/  LDL.LU R5, [R1+0x28] ;  /* 0x0000280001057983 */ /* 0x001ea20000300800 */
[----:B------:R-:W-:Y:S02]  /*3570*/  IADD3 R235, P0, R235, 0x80, RZ ;  /* 0x00000080ebeb7810 */ /* 0x000fe40007f1e0ff */
[C---:B-----5:R-:W-:Y:S02]  /*3580*/  ISETP.LT.OR P4, PT, R0.reuse, 0x12, !P2 ;  /* 0x000000120000780c */ /* 0x060fe40005781670 */
[C---:B------:R-:W-:Y:S01]  /*3590*/  ISETP.LT.OR P1, PT, R0.reuse, 0x19, !P3 ;  /* 0x000000190000780c */ /* 0x040fe20005f21670 */
[----:B------:R-:W-:Y:S01]  /*35a0*/  IMAD.X R4, RZ, RZ, UR9, P0 ;  /* 0x00000009ff047e24 */ /* 0x000fe200080e06ff */
[----:B------:R-:W-:Y:S01]  /*35b0*/  BSSY B1, `(.L_x_53) ;  /* 0x0000010000017945 */ /* 0x000fe20003800000 */
[----:B------:R-:W-:-:S02]  /*35c0*/  ISETP.LT.OR P5, PT, R0, 0x1a, !P3 ;  /* 0x0000001a0000780c */ /* 0x000fc40005fa1670 */
[----:B------:R-:W-:Y:S01]  /*35d0*/  IMAD R4, R4, R18, RZ ;  /* 0x0000001204047224 */ /* 0x000fe200078e02ff */
[----:B------:R-:W-:-:S03]  /*35e0*/  ISETP.LT.OR P0, PT, R0, 0x1a, !P2 ;  /* 0x0000001a0000780c */ /* 0x000fc60005701670 */
[----:B------:R-:W-:Y:S02]  /*35f0*/  IMAD R19, R235, R19, R4 ;  /* 0x00000013eb137224 */ /* 0x000fe400078e0204 */
[----:B--2---:R-:W-:-:S05]  /*3600*/  @!P6 IMAD R5, R5, R16, R3 ;  /* 0x000000100505e224 */ /* 0x004fca00078e0203 */
[----:B------:R0:W-:Y:S01]  /*3610*/  @!P6 STG.E.U8 desc[UR46][R8.64+0x10], R5 ;  /* 0x000010050800e986 */ /* 0x0001e2000c10112e */
[----:B------:R-:W-:Y:S01]  /*3620*/  ISETP.LT.OR P6, PT, R0, 0x19, !P2 ;  /* 0x000000190000780c */ /* 0x000fe200057c1670 */
[----:B0-----:R-:W-:-:S05]  /*3630*/  IMAD.WIDE.U32 R4, R235, R18, R236 ;  /* 0x00000012eb047225 */ /* 0x001fca00078e00ec */
[----:B------:R0:W-:Y:S04]  /*3640*/  STL.64 [R1], R4 ;  /* 0x0000000401007387 */ /* 0x0001e80000100a00 */
[----:B0-----:R0:W5:Y:S01]  /*3650*/  LDL.LU.64 R4, [R1+0x50] ;  /* 0x0000500001047983 */ /* 0x0011620000300a00 */
[----:B------:R-:W-:Y:S01]  /*3660*/  IMAD.WIDE.U32 R236, R235, R18, R232 ;  /* 0x00000012ebec7225 */ /* 0x000fe200078e00e8 */
[----:B------:R-:W-:Y:S06]  /*3670*/  @P4 BRA `(.L_x_54) ;  /* 0x00000000000c4947 */ /* 0x000fec0003800000 */
[----:B------:R-:W2:Y:S02]  /*3680*/  LDG.E.U8 R2, desc[UR46][R12.64+0x11] ;  /* 0x0000112e0c027981 */ /* 0x000ea4000c1e1100 */
[----:B--2---:R-:W-:-:S05]  /*3690*/  PRMT R3, R2, 0x8880, RZ ;  /* 0x0000888002037816 */ /* 0x004fca00000000ff */
[----:B------:R-:W-:-:S07]  /*36a0*/  IMAD R3, R3, R17, RZ ;  /* 0x0000001103037224 */ /* 0x000fce00078e02ff */
.L_x_54:
[----:B------:R-:W-:Y:S05]  /*36b0*/  BSYNC B1 ;  /* 0x0000000000017941 */ /* 0x000fea0003800000 */
.L_x_53:
[----:B------:R-:W2:Y:S01]  /*36c0*/  LDL.LU R18, [R1+0x2c] ;  /* 0x00002c0001127983 */ /* 0x000ea20000300800 */
[----:B------:R-:W-:Y:S01]  /*36d0*/  BSSY B1, `(.L_x_55) ;  /* 0x0000007000017945 */ /* 0x000fe20003800000 */
[----:B--2---:R-:W-:-:S05]  /*36e0*/  @!P4 IMAD R18, R18, R16, R3 ;  /* 0x000000101212c224 */ /* 0x004fca00078e0203 */
[----:B------:R2:W-:Y:S01]  /*36f0*/  @!P4 STG.E.U8 desc[UR46][R8.64+0x11], R18 ;  /* 0x000011120800c986 */ /* 0x0005e2000c10112e */
[----:B------:R-:W-:Y:S05]  /*3700*/  @P1 BRA `(.L_x_56) ;  /* 0x00000000000c1947 */ /* 0x000fea0003800000 */
[----:B------:R-:W3:Y:S02]  /*3710*/  LDG.E.U8 R2, desc[UR46][R14.64+0x18] ;  /* 0x0000182e0e027981 */ /* 0x000ee4000c1e1100 */
[----:B---3--:R-:W-:-:S05]  /*3720*/  PRMT R3, R2, 0x8880, RZ ;  /* 0x0000888002037816 */ /* 0x008fca00000000ff */
[----:B------:R-:W-:-:S07]  /*3730*/  IMAD R3, R3, R17, RZ ;  /* 0x0000001103037224 */ /* 0x000fce00078e02ff */
.L_x_56:
[----:B------:R-:W-:Y:S05]  /*3740*/  BSYNC B1 ;  /* 0x0000000000017941 */ /* 0x000fea0003800000 */
.L_x_55:
[----:B--2---:R-:W2:Y:S01]  /*3750*/  LDL.LU R18, [R1+0x30] ;  /* 0x0000300001127983 */ /* 0x004ea20000300800 */
[----:B------:R-:W-:Y:S01]  /*3760*/  BSSY B1, `(.L_x_57) ;  /* 0x0000007000017945 */ /* 0x000fe20003800000 */
[----:B--2---:R-:W-:-:S05]  /*3770*/  @!P1 IMAD R18, R18, R16, R3 ;  /* 0x0000001012129224 */ /* 0x004fca00078e0203 */
[----:B-----5:R2:W-:Y:S01]  /*3780*/  @!P1 STG.E.U8 desc[UR46][R4.64+0x18], R18 ;  /* 0x0000181204009986 */ /* 0x0205e2000c10112e */
[----:B------:R-:W-:Y:S05]  /*3790*/  @P5 BRA `(.L_x_58) ;  /* 0x00000000000c5947 */ /* 0x000fea0003800000 */
[----:B------:R-:W5:Y:S02]  /*37a0*/  LDG.E.U8 R2, desc[UR46][R14.64+0x19] ;  /* 0x0000192e0e027981 */ /* 0x000f64000c1e1100 */
[----:B-----5:R-:W-:-:S05]  /*37b0*/  PRMT R3, R2, 0x8880, RZ ;  /* 0x0000888002037816 */ /* 0x020fca00000000ff */
[----:B------:R-:W-:-:S07]  /*37c0*/  IMAD R3, R3, R17, RZ ;  /* 0x0000001103037224 */ /* 0x000fce00078e02ff */
.L_x_58:
[----:B------:R-:W-:Y:S05]  /*37d0*/  BSYNC B1 ;  /* 0x0000000000017941 */ /* 0x000fea0003800000 */
.L_x_57:
[----:B--2---:R-:W2:Y:S01]  /*37e0*/  LDL.LU R18, [R1+0x34] ;  /* 0x0000340001127983 */ /* 0x004ea20000300800 */
[----:B------:R-:W-:Y:S01]  /*37f0*/  BSSY B1, `(.L_x_59) ;  /* 0x0000007000017945 */ /* 0x000fe20003800000 */
[----:B--2---:R-:W-:-:S05]  /*3800*/  @!P5 IMAD R18, R18, R16, R3 ;  /* 0x000000101212d224 */ /* 0x004fca00078e0203 */
[----:B------:R2:W-:Y:S01]  /*3810*/  @!P5 STG.E.U8 desc[UR46][R4.64+0x19], R18 ;  /* 0x000019120400d986 */ /* 0x0005e2000c10112e */
[----:B------:R-:W-:Y:S05]  /*3820*/  @P6 BRA `(.L_x_60) ;  /* 0x00000000000c6947 */ /* 0x000fea0003800000 */
[----:B------:R-:W5:Y:S02]  /*3830*/  LDG.E.U8 R2, desc[UR46][R12.64+0x18] ;  /* 0x0000182e0c027981 */ /* 0x000f64000c1e1100 */
[----:B-----5:R-:W-:-:S05]  /*3840*/  PRMT R3, R2, 0x8880, RZ ;  /* 0x0000888002037816 */ /* 0x020fca00000000ff */
[----:B------:R-:W-:-:S07]  /*3850*/  IMAD R3, R3, R17, RZ ;  /* 0x0000001103037224 */ /* 0x000fce00078e02ff */
.L_x_60:
[----:B------:R-:W-:Y:S05]  /*3860*/  BSYNC B1 ;  /* 0x0000000000017941 */ /* 0x000fea0003800000 */
.L_x_59:
        /* <DEDUP_REMOVED lines=8> */
.L_x_62:
[----:B------:R-:W-:Y:S05]  /*38f0*/  BSYNC B1 ;  /* 0x0000000000017941 */ /* 0x000fea0003800000 */
.L_x_61:
[----:B--2---:R-:W2:Y:S04]  /*3900*/  LDL.LU R18, [R1+0x3c] ;  /* 0x00003c0001127983 */ /* 0x004ea80000300800 */
[----:B------:R0:W-:Y:S04]  /*3910*/  STL.64 [R1+0x50], R4 ;  /* 0x0000500401007387 */ /* 0x0001e80000100a00 */
[----:B0-----:R-:W3:Y:S01]  /*3920*/  LDL.LU.64 R4, [R1] ;  /* 0x0000000001047983 */ /* 0x001ee20000300a00 */
[----:B------:R-:W-:-:S04]  /*3930*/  ISETP.GE.AND P1, PT, R234, 0x81, PT ;  /* 0x00000081ea00780c */ /* 0x000fc80003f26270 */
[----:B------:R-:W-:Y:S01]  /*3940*/  ISETP.LT.OR P6, PT, R0, 0x1, !P1 ;  /* 0x000000010000780c */ /* 0x000fe20004fc1670 */
[----:B--2---:R-:W-:-:S05]  /*3950*/  @!P0 IMAD R23, R18, R16, R3 ;  /* 0x0000001012178224 */ /* 0x004fca00078e0203 */
[----:B------:R0:W-:Y:S01]  /*3960*/  @!P0 STG.E.U8 desc[UR46][R8.64+0x19], R23 ;  /* 0x0000191708008986 */ /* 0x0001e2000c10112e */
[-C--:B---3--:R-:W-:Y:S02]  /*3970*/  IADD3 R18, P4, P5, R22, R20.reuse, R4 ;  /* 0x0000001416127210 */ /* 0x088fe40007d9e004 */
[----:B------:R-:W-:Y:S01]  /*3980*/  IADD3 R22, P0, R236, R20, RZ ;  /* 0x00000014ec167210 */ /* 0x000fe20007f1e0ff */
[----:B------:R-:W-:Y:S02]  /*3990*/  IMAD.IADD R20, R19, 0x1, R5 ;  /* 0x0000000113147824 */ /* 0x000fe400078e0205 */
[----:B------:R2:W5:Y:S01]  /*39a0*/  LDL.LU.64 R4, [R1+0x50] ;  /* 0x0000500001047983 */ /* 0x0005620000300a00 */
[----:B------:R-:W-:Y:S01]  /*39b0*/  BSSY B1, `(.L_x_63) ;  /* 0x0000006000017945 */ /* 0x000fe20003800000 */
[----:B0-----:R-:W-:-:S03]  /*39c0*/  IADD3.X R23, R21, R237, R19, P0, !PT ;  /* 0x000000ed15177210 */ /* 0x001fc600007fe413 */
[----:B------:R-:W-:Y:S05]  /*39d0*/  @P6 BRA `(.L_x_64) ;  /* 0x00000000000c6947 */ /* 0x000fea0003800000 */
[----:B------:R-:W3:Y:S02]  /*39e0*/  LDG.E.U8 R2, desc[UR46][R22.64] ;  /* 0x0000002e16027981 */ /* 0x000ee4000c1e1100 */
[----:B---3--:R-:W-:-:S05]  /*39f0*/  PRMT R236, R2, 0x8880, RZ ;  /* 0x0000888002ec7816 */ /* 0x008fca00000000ff */
[----:B------:R-:W-:-:S07]  /*3a00*/  IMAD R3, R236, R17, RZ ;  /* 0x00000011ec037224 */ /* 0x000fce00078e02ff */
.L_x_64:
[----:B------:R-:W-:Y:S05]  /*3a10*/  BSYNC B1 ;  /* 0x0000000000017941 */ /* 0x000fea0003800000 */
.L_x_63:
[----:B------:R-:W-:Y:S01]  /*3a20*/  IADD3.X R19, R233, R21, R20, P4, P5 ;  /* 0x00000015e9137210 */ /* 0x000fe200027ea414 */
[----:B------:R-:W-:Y:S01]  /*3a30*/  @!P6 IMAD R235, R216, R16, R3 ;  /* 0x00000010d8ebe224 */ /* 0x000fe200078e0203 */
[----:B------:R-:W-:Y:S01]  /*3a40*/  ISETP.LT.OR P4, PT, R0, 0x2, !P1 ;  /* 0x000000020000780c */ /* 0x000fe20004f81670 */
[----:B------:R-:W-:Y:S01]  /*3a50*/  BSSY B1, `(.L_x_65) ;  /* 0x0000009000017945 */ /* 0x000fe20003800000 */
[----:B------:R-:W-:Y:S02]  /*3a60*/  ISETP.GE.AND P0, PT, R234, 0x89, PT ;  /* 0x00000089ea00780c */ /* 0x000fe40003f06270 */
[----:B------:R0:W-:Y:S02]  /*3a70*/  @!P6 STG.E.U8 desc[UR46][R6.64], R235 ;  /* 0x000000eb0600e986 */ /* 0x0001e4000c10112e */
[C---:B------:R-:W-:Y:S02]  /*3a80*/  ISETP.LT.OR P5, PT, R0.reuse, 0x1, !P0 ;  /* 0x000000010000780c */ /* 0x040fe400047a1670 */
[----:B------:R-:W-:-:S05]  /*3a90*/  ISETP.LT.OR P6, PT, R0, 0x2, !P0 ;  /* 0x000000020000780c */ /* 0x000fca00047c1670 */
[----:B------:R-:W-:Y:S08]  /*3aa0*/  @P4 BRA `(.L_x_66) ;  /* 0x00000000000c4947 */ /* 0x000ff00003800000 */
[----:B------:R-:W3:Y:S02]  /*3ab0*/  LDG.E.U8 R2, desc[UR46][R22.64+0x1] ;  /* 0x0000012e16027981 */ /* 0x000ee4000c1e1100 */
[----:B---3--:R-:W-:-:S05]  /*3ac0*/  PRMT R20, R2, 0x8880, RZ ;  /* 0x0000888002147816 */ /* 0x008fca00000000ff */
[----:B------:R-:W-:-:S07]  /*3ad0*/  IMAD R3, R20, R17, RZ ;  /* 0x0000001114037224 */ /* 0x000fce00078e02ff */
.L_x_66:
[----:B------:R-:W-:Y:S05]  /*3ae0*/  BSYNC B1 ;  /* 0x0000000000017941 */ /* 0x000fea0003800000 */
.L_x_65:
[----:B------:R-:W-:Y:S01]  /*3af0*/  @!P4 IMAD R217, R217, R16, R3 ;  /* 0x00000010d9d9c224 */ /* 0x000fe200078e0203 */
[----:B------:R-:W-:Y:S04]  /*3b00*/  BSSY B1, `(.L_x_67) ;  /* 0x0000006000017945 */ /* 0x000fe80003800000 */
[----:B------:R3:W-:Y:S01]  /*3b10*/  @!P4 STG.E.U8 desc[UR46][R6.64+0x1], R217 ;  /* 0x000001d90600c986 */ /* 0x0007e2000c10112e */
[----:B------:R-:W-:Y:S05]  /*3b20*/  @P5 BRA `(.L_x_68) ;  /* 0x00000000000c5947 */ /* 0x000fea0003800000 */
[----:B------:R-:W2:Y:S02]  /*3b30*/  LDG.E.U8 R2, desc[UR46][R18.64] ;  /* 0x0000002e12027981 */ /* 0x000ea4000c1e1100 */
[----:B--2---:R-:W-:-:S05]  /*3b40*/  PRMT R20, R2, 0x8880, RZ ;  /* 0x0000888002147816 */ /* 0x004fca00000000ff */
[----:B------:R-:W-:-:S07]  /*3b50*/  IMAD R3, R20, R17, RZ ;  /* 0x0000001114037224 */ /* 0x000fce00078e02ff */
.L_x_68:
[----:B------:R-:W-:Y:S05]  /*3b60*/  BSYNC B1 ;  /* 0x0000000000017941 */ /* 0x000fea0003800000 */
.L_x_67:
[----:B------:R-:W-:Y:S01]  /*3b70*/  @!P5 IMAD R21, R218, R16, R3 ;  /* 0x00000010da15d224 */ /* 0x000fe200078e0203 */
[----:B------:R-:W-:Y:S04]  /*3b80*/  BSSY B1, `(.L_x_69) ;  /* 0x0000006000017945 */ /* 0x000fe80003800000 */
[----:B------:R0:W-:Y:S01]  /*3b90*/  @!P5 STG.E.U8 desc[UR46][R10.64], R21 ;  /* 0x000000150a00d986 */ /* 0x0001e2000c10112e */
[----:B------:R-:W-:Y:S05]  /*3ba0*/  @P6 BRA `(.L_x_70) ;  /* 0x00000000000c6947 */ /* 0x000fea0003800000 */
[----:B------:R-:W2:Y:S02]  /*3bb0*/  LDG.E.U8 R2, desc[UR46][R18.64+0x1] ;  /* 0x0000012e12027981 */ /* 0x000ea4000c1e1100 */
[----:B--2---:R-:W-:-:S05]  /*3bc0*/  PRMT R20, R2, 0x8880, RZ ;  /* 0x0000888002147816 */ /* 0x004fca00000000ff */
[----:B------:R-:W-:-:S07]  /*3bd0*/  IMAD R3, R20, R17, RZ ;  /* 0x0000001114037224 */ /* 0x000fce00078e02ff */
.L_x_70:
[----:B------:R-:W-:Y:S05]  /*3be0*/  BSYNC B1 ;  /* 0x0000000000017941 */ /* 0x000fea0003800000 */
.L_x_69:
[C---:B------:R-:W-:Y:S01]  /*3bf0*/  ISETP.LT.OR P4, PT, R0.reuse, 0x9, !P1 ;  /* 0x000000090000780c */ /* 0x040fe20004f81670 */
[----:B------:R-:W-:Y:S01]  /*3c00*/  @!P6 IMAD R219, R219, R16, R3 ;  /* 0x00000010dbdbe224 */ /* 0x000fe200078e0203 */
[----:B------:R-:W-:Y:S01]  /*3c10*/  BSSY B1, `(.L_x_71) ;  /* 0x0000008000017945 */ /* 0x000fe20003800000 */
[----:B------:R-:W-:-:S03]  /*3c20*/  ISETP.LT.OR P5, PT, R0, 0xa, !P1 ;  /* 0x0000000a0000780c */ /* 0x000fc60004fa1670 */
[----:B------:R0:W-:Y:S01]  /*3c30*/  @!P6 STG.E.U8 desc[UR46][R10.64+0x1], R219 ;  /* 0x000001db0a00e986 */ /* 0x0001e2000c10112e */
[----:B------:R-:W-:-:S06]  /*3c40*/  ISETP.LT.OR P6, PT, R0, 0x9, !P0 ;  /* 0x000000090000780c */ /* 0x000fcc00047c1670 */
[----:B------:R-:W-:Y:S07]  /*3c50*/  @P4 BRA `(.L_x_72) ;  /* 0x00000000000c4947 */ /* 0x000fee0003800000 */
[----:B------:R-:W2:Y:S02]  /*3c60*/  LDG.E.U8 R2, desc[UR46][R22.64+0x8] ;  /* 0x0000082e16027981 */ /* 0x000ea4000c1e1100 */
[----:B--2---:R-:W-:-:S05]  /*3c70*/  PRMT R20, R2, 0x8880, RZ ;  /* 0x0000888002147816 */ /* 0x004fca00000000ff */
[----:B------:R-:W-:-:S07]  /*3c80*/  IMAD R3, R20, R17, RZ ;  /* 0x0000001114037224 */ /* 0x000fce00078e02ff */
.L_x_72:
[----:B------:R-:W-:Y:S05]  /*3c90*/  BSYNC B1 ;  /* 0x0000000000017941 */ /* 0x000fea0003800000 */
.L_x_71:
[----:B0-----:R-:W-:Y:S01]  /*3ca0*/  @!P4 IMAD R21, R220, R16, R3 ;  /* 0x00000010dc15c224 */ /* 0x001fe200078e0203 */
[----:B------:R-:W-:Y:S04]  /*3cb0*/  BSSY B1, `(.L_x_73) ;  /* 0x0000006000017945 */ /* 0x000fe80003800000 */
[----:B------:R0:W-:Y:S01]  /*3cc0*/  @!P4 STG.E.U8 desc[UR46][R6.64+0x8], R21 ;  /* 0x000008150600c986 */ /* 0x0001e2000c10112e */
[----:B------:R-:W-:Y:S05]  /*3cd0*/  @P5 BRA `(.L_x_74) ;  /* 0x00000000000c5947 */ /* 0x000fea0003800000 */
[----:B------:R-:W2:Y:S02]  /*3ce0*/  LDG.E.U8 R2, desc[UR46][R22.64+0x9] ;  /* 0x0000092e16027981 */ /* 0x000ea4000c1e1100 */
[----:B--2---:R-:W-:-:S05]  /*3cf0*/  PRMT R20, R2, 0x8880, RZ ;  /* 0x0000888002147816 */ /* 0x004fca00000000ff */
[----:B------:R-:W-:-:S07]  /*3d00*/  IMAD R3, R20, R17, RZ ;  /* 0x0000001114037224 */ /* 0x000fce00078e02ff */
.L_x_74:
[----:B------:R-:W-:Y:S05]  /*3d10*/  BSYNC B1 ;  /* 0x0000000000017941 */ /* 0x000fea0003800000 */
.L_x_73:
[----:B------:R-:W-:Y:S01]  /*3d20*/  @!P5 IMAD R221, R221, R16, R3 ;  /* 0x00000010ddddd224 */ /* 0x000fe200078e0203 */
[----:B------:R-:W-:Y:S04]  /*3d30*/  BSSY B1, `(.L_x_75) ;  /* 0x0000006000017945 */ /* 0x000fe80003800000 */
[----:B------:R0:W-:Y:S01]  /*3d40*/  @!P5 STG.E.U8 desc[UR46][R6.64+0x9], R221 ;  /* 0x000009dd0600d986 */ /* 0x0001e2000c10112e */
[----:B------:R-:W-:Y:S05]  /*3d50*/  @P6 BRA `(.L_x_76) ;  /* 0x00000000000c6947 */ /* 0x000fea0003800000 */
[----:B------:R-:W2:Y:S02]  /*3d60*/  LDG.E.U8 R2, desc[UR46][R18.64+0x8] ;  /* 0x0000082e12027981 */ /* 0x000ea4000c1e1100 */
[----:B--2---:R-:W-:-:S05]  /*3d70*/  PRMT R20, R2, 0x8880, RZ ;  /* 0x0000888002147816 */ /* 0x004fca00000000ff */
[----:B------:R-:W-:-:S07]  /*3d80*/  IMAD R3, R20, R17, RZ ;  /* 0x0000001114037224 */ /* 0x000fce00078e02ff */
.L_x_76:
[----:B------:R-:W-:Y:S05]  /*3d90*/  BSYNC B1 ;  /* 0x0000000000017941 */ /* 0x000fea0003800000 */
.L_x_75:
[----:B------:R-:W-:Y:S01]  /*3da0*/  ISETP.LT.OR P4, PT, R0, 0xa, !P0 ;  /* 0x0000000a0000780c */ /* 0x000fe20004781670 */
[----:B0-----:R-:W-:Y:S01]  /*3db0*/  @!P6 IMAD R21, R222, R16, R3 ;  /* 0x00000010de15e224 */ /* 0x001fe200078e0203 */
        /* <DEDUP_REMOVED lines=8> */
.L_x_78:
[----:B------:R-:W-:Y:S05]  /*3e40*/  BSYNC B1 ;  /* 0x0000000000017941 */ /* 0x000fea0003800000 */
.L_x_77:
[----:B------:R-:W-:Y:S01]  /*3e50*/  @!P4 IMAD R223, R223, R16, R3 ;  /* 0x00000010dfdfc224 */ /* 0x000fe200078e0203 */
[----:B------:R-:W-:Y:S04]  /*3e60*/  BSSY B1, `(.L_x_79) ;  /* 0x0000006000017945 */ /* 0x000fe80003800000 */
[----:B------:R0:W-:Y:S01]  /*3e70*/  @!P4 STG.E.U8 desc[UR46][R10.64+0x9], R223 ;  /* 0x000009df0a00c986 */ /* 0x0001e2000c10112e */
[----:B------:R-:W-:Y:S05]  /*3e80*/  @P5 BRA `(.L_x_80) ;  /* 0x00000000000c5947 */ /* 0x000fea0003800000 */
[----:B------:R-:W2:Y:S02]  /*3e90*/  LDG.E.U8 R2, desc[UR46][R22.64+0x10] ;  /* 0x0000102e16027981 */ /* 0x000ea4000c1e1100 */
[----:B--2---:R-:W-:-:S05]  /*3ea0*/  PRMT R20, R2, 0x8880, RZ ;  /* 0x0000888002147816 */ /* 0x004fca00000000ff */
[----:B------:R-:W-:-:S07]  /*3eb0*/  IMAD R3, R20, R17, RZ ;  /* 0x0000001114037224 */ /* 0x000fce00078e02ff */
.L_x_80:
[----:B------:R-:W-:Y:S05]  /*3ec0*/  BSYNC B1 ;  /* 0x0000000000017941 */ /* 0x000fea0003800000 */
.L_x_79:
[----:B0-----:R-:W-:Y:S01]  /*3ed0*/  @!P5 IMAD R21, R224, R16, R3 ;  /* 0x00000010e015d224 */ /* 0x001fe200078e0203 */
[----:B------:R-:W-:Y:S04]  /*3ee0*/  BSSY B1, `(.L_x_81) ;  /* 0x0000006000017945 */ /* 0x000fe80003800000 */
[----:B------:R0:W-:Y:S01]  /*3ef0*/  @!P5 STG.E.U8 desc[UR46][R6.64+0x10], R21 ;  /* 0x000010150600d986 */ /* 0x0001e2000c10112e */
[----:B------:R-:W-:Y:S05]  /*3f00*/  @P6 BRA `(.L_x_82) ;  /* 0x00000000000c6947 */ /* 0x000fea0003800000 */
[----:B------:R-:W2:Y:S02]  /*3f10*/  LDG.E.U8 R2, desc[UR46][R22.64+0x11] ;  /* 0x0000112e16027981 */ /* 0x000ea4000c1e1100 */
[----:B--2---:R-:W-:-:S05]  /*3f20*/  PRMT R20, R2, 0x8880, RZ ;  /* 0x0000888002147816 */ /* 0x004fca00000000ff */
[----:B------:R-:W-:-:S07]  /*3f30*/  IMAD R3, R20, R17, RZ ;  /* 0x0000001114037224 */ /* 0x000fce00078e02ff */
.L_x_82:
[----:B------:R-:W-:Y:S05]  /*3f40*/  BSYNC B1 ;  /* 0x0000000000017941 */ /* 0x000fea0003800000 */
.L_x_81:
        /* <DEDUP_REMOVED lines=10> */
.L_x_84:
[----:B------:R-:W-:Y:S05]  /*3ff0*/  BSYNC B1 ;  /* 0x0000000000017941 */ /* 0x000fea0003800000 */
.L_x_83:
[----:B0-----:R-:W-:Y:S01]  /*4000*/  @!P4 IMAD R21, R226, R16, R3 ;  /* 0x00000010e215c224 */ /* 0x001fe200078e0203 */
[----:B------:R-:W-:Y:S04]  /*4010*/  BSSY B1, `(.L_x_85) ;  /* 0x0000006000017945 */ /* 0x000fe80003800000 */
[----:B------:R0:W-:Y:S01]  /*4020*/  @!P4 STG.E.U8 desc[UR46][R10.64+0x10], R21 ;  /* 0x000010150a00c986 */ /* 0x0001e2000c10112e */
[----:B------:R-:W-:Y:S05]  /*4030*/  @P5 BRA `(.L_x_86) ;  /* 0x00000000000c5947 */ /* 0x000fea0003800000 */
[----:B------:R-:W2:Y:S02]  /*4040*/  LDG.E.U8 R2, desc[UR46][R18.64+0x11] ;  /* 0x0000112e12027981 */ /* 0x000ea4000c1e1100 */
[----:B--2---:R-:W-:-:S05]  /*4050*/  PRMT R20, R2, 0x8880, RZ ;  /* 0x0000888002147816 */ /* 0x004fca00000000ff */
[----:B------:R-:W-:-:S07]  /*4060*/  IMAD R3, R20, R17, RZ ;  /* 0x0000001114037224 */ /* 0x000fce00078e02ff */
.L_x_86:
[----:B------:R-:W-:Y:S05]  /*4070*/  BSYNC B1 ;  /* 0x0000000000017941 */ /* 0x000fea0003800000 */
.L_x_85:
[----:B------:R-:W-:Y:S01]  /*4080*/  @!P5 IMAD R227, R227, R16, R3 ;  /* 0x00000010e3e3d224 */ /* 0x000fe200078e0203 */
[----:B------:R-:W-:Y:S04]  /*4090*/  BSSY B1, `(.L_x_87) ;  /* 0x0000006000017945 */ /* 0x000fe80003800000 */
[----:B------:R0:W-:Y:S01]  /*40a0*/  @!P5 STG.E.U8 desc[UR46][R10.64+0x11], R227 ;  /* 0x000011e30a00d986 */ /* 0x0001e2000c10112e */
[----:B------:R-:W-:Y:S05]  /*40b0*/  @P6 BRA `(.L_x_88) ;  /* 0x00000000000c6947 */ /* 0x000fea0003800000 */
[----:B------:R-:W2:Y:S02]  /*40c0*/  LDG.E.U8 R2, desc[UR46][R22.64+0x18] ;  /* 0x0000182e16027981 */ /* 0x000ea4000c1e1100 */
[----:B--2---:R-:W-:-:S05]  /*40d0*/  PRMT R20, R2, 0x8880, RZ ;  /* 0x0000888002147816 */ /* 0x004fca00000000ff */
[----:B------:R-:W-:-:S07]  /*40e0*/  IMAD R3, R20, R17, RZ ;  /* 0x0000001114037224 */ /* 0x000fce00078e02ff */
.L_x_88:
[----:B------:R-:W-:Y:S05]  /*40f0*/  BSYNC B1 ;  /* 0x0000000000017941 */ /* 0x000fea0003800000 */
.L_x_87:
        /* <DEDUP_REMOVED lines=10> */
.L_x_90:
[----:B------:R-:W-:Y:S05]  /*41a0*/  BSYNC B1 ;  /* 0x0000000000017941 */ /* 0x000fea0003800000 */
.L_x_89:
[----:B------:R-:W-:Y:S01]  /*41b0*/  @!P4 IMAD R229, R229, R16, R3 ;  /* 0x00000010e5e5c224 */ /* 0x000fe200078e0203 */
[----:B------:R-:W-:Y:S04]  /*41c0*/  BSSY B1, `(.L_x_91) ;  /* 0x0000006000017945 */ /* 0x000fe80003800000 */
[----:B------:R0:W-:Y:S01]  /*41d0*/  @!P4 STG.E.U8 desc[UR46][R6.64+0x19], R229 ;  /* 0x000019e50600c986 */ /* 0x0001e2000c10112e */
[----:B------:R-:W-:Y:S05]  /*41e0*/  @P5 BRA `(.L_x_92) ;  /* 0x00000000000c5947 */ /* 0x000fea0003800000 */
[----:B------:R-:W2:Y:S02]  /*41f0*/  LDG.E.U8 R2, desc[UR46][R18.64+0x18] ;  /* 0x0000182e12027981 */ /* 0x000ea4000c1e1100 */
[----:B--2---:R-:W-:-:S05]  /*4200*/  PRMT R20, R2, 0x8880, RZ ;  /* 0x0000888002147816 */ /* 0x004fca00000000ff */
[----:B------:R-:W-:-:S07]  /*4210*/  IMAD R3, R20, R17, RZ ;  /* 0x0000001114037224 */ /* 0x000fce00078e02ff */
.L_x_92:
[----:B------:R-:W-:Y:S05]  /*4220*/  BSYNC B1 ;  /* 0x0000000000017941 */ /* 0x000fea0003800000 */
.L_x_91:
[----:B0-----:R-:W-:Y:S01]  /*4230*/  @!P5 IMAD R21, R230, R16, R3 ;  /* 0x00000010e615d224 */ /* 0x001fe200078e0203 */
[----:B------:R-:W-:Y:S04]  /*4240*/  BSSY B1, `(.L_x_93) ;  /* 0x0000006000017945 */ /* 0x000fe80003800000 */
[----:B------:R0:W-:Y:S01]  /*4250*/  @!P5 STG.E.U8 desc[UR46][R10.64+0x18], R21 ;  /* 0x000018150a00d986 */ /* 0x0001e2000c10112e */
[----:B------:R-:W-:Y:S05]  /*4260*/  @P6 BRA `(.L_x_94) ;  /* 0x00000000000c6947 */ /* 0x000fea0003800000 */
[----:B------:R-:W2:Y:S02]  /*4270*/  LDG.E.U8 R2, desc[UR46][R18.64+0x19] ;  /* 0x0000192e12027981 */ /* 0x000ea4000c1e1100 */
[----:B--2---:R-:W-:-:S05]  /*4280*/  PRMT R20, R2, 0x8880, RZ ;  /* 0x0000888002147816 */ /* 0x004fca00000000ff */
[----:B------:R-:W-:-:S07]  /*4290*/  IMAD R3, R20, R17, RZ ;  /* 0x0000001114037224 */ /* 0x000fce00078e02ff */
.L_x_94:
[----:B------:R-:W-:Y:S05]  /*42a0*/  BSYNC B1 ;  /* 0x0000000000017941 */ /* 0x000fea0003800000 */
.L_x_93:
        /* <DEDUP_REMOVED lines=10> */
.L_x_96:
[----:B------:R-:W-:Y:S05]  /*4350*/  BSYNC B1 ;  /* 0x0000000000017941 */ /* 0x000fea0003800000 */
.L_x_95:
[----:B0-----:R-:W-:Y:S01]  /*4360*/  @!P4 IMAD R21, R200, R16, R3 ;  /* 0x00000010c815c224 */ /* 0x001fe200078e0203 */
[----:B------:R-:W-:Y:S04]  /*4370*/  BSSY B1, `(.L_x_97) ;  /* 0x0000006000017945 */ /* 0x000fe80003800000 */
[----:B-----5:R0:W-:Y:S01]  /*4380*/  @!P4 STG.E.U8 desc[UR46][R4.64+0x20], R21 ;  /* 0x000020150400c986 */ /* 0x0201e2000c10112e */
[----:B------:R-:W-:Y:S05]  /*4390*/  @P5 BRA `(.L_x_98) ;  /* 0x00000000000c5947 */ /* 0x000fea0003800000 */
[----:B------:R-:W5:Y:S02]  /*43a0*/  LDG.E.U8 R2, desc[UR46][R14.64+0x21] ;  /* 0x0000212e0e027981 */ /* 0x000f64000c1e1100 */
[----:B-----5:R-:W-:-:S05]  /*43b0*/  PRMT R20, R2, 0x8880, RZ ;  /* 0x0000888002147816 */ /* 0x020fca00000000ff */
[----:B------:R-:W-:-:S07]  /*43c0*/  IMAD R3, R20, R17, RZ ;  /* 0x0000001114037224 */ /* 0x000fce00078e02ff */
.L_x_98:
[----:B------:R-:W-:Y:S05]  /*43d0*/  BSYNC B1 ;  /* 0x0000000000017941 */ /* 0x000fea0003800000 */
.L_x_97:
[----:B------:R-:W-:Y:S01]  /*43e0*/  @!P5 IMAD R201, R201, R16, R3 ;  /* 0x00000010c9c9d224 */ /* 0x000fe200078e0203 */
[----:B------:R-:W-:Y:S04]  /*43f0*/  BSSY B1, `(.L_x_99) ;  /* 0x0000006000017945 */ /* 0x000fe80003800000 */
[----:B------:R0:W-:Y:S01]  /*4400*/  @!P5 STG.E.U8 desc[UR46][R4.64+0x21], R201 ;  /* 0x000021c90400d986 */ /* 0x0001e2000c10112e */
[----:B------:R-:W-:Y:S05]  /*4410*/  @P6 BRA `(.L_x_100) ;  /* 0x00000000000c6947 */ /* 0x000fea0003800000 */
[----:B------:R-:W5:Y:S02]  /*4420*/  LDG.E.U8 R2, desc[UR46][R12.64+0x20] ;  /* 0x0000202e0c027981 */ /* 0x000f64000c1e1100 */
[----:B-----5:R-:W-:-:S05]  /*4430*/  PRMT R20, R2, 0x8880, RZ ;  /* 0x0000888002147816 */ /* 0x020fca00000000ff */
[----:B------:R-:W-:-:S07]  /*4440*/  IMAD R3, R20, R17, RZ ;  /* 0x0000001114037224 */ /* 0x000fce00078e02ff */
.L_x_100:
[----:B------:R-:W-:Y:S05]  /*4450*/  BSYNC B1 ;  /* 0x0000000000017941 */ /* 0x000fea0003800000 */
.L_x_99:
[----:B------:R-:W-:Y:S01]  /*4460*/  ISETP.LT.OR P4, PT, R0, 0x22, !P2 ;  /* 0x000000220000780c */ /* 0x000fe20005781670 */
[----:B0-----:R-:W-:Y:S01]  /*4470*/  @!P6 IMAD R21, R202, R16, R3 ;  /* 0x00000010ca15e224 */ /* 0x001fe200078e0203 */
[----:B------:R-:W-:Y:S01]  /*4480*/  BSSY B1, `(.L_x_101) ;  /* 0x0000008000017945 */ /* 0x000fe20003800000 */
[----:B------:R-:W-:-:S03]  /*4490*/  ISETP.LT.OR P5, PT, R0, 0x29, !P3 ;  /* 0x000000290000780c */ /* 0x000fc60005fa1670 */
[----:B------:R0:W-:Y:S01]  /*44a0*/  @!P6 STG.E.U8 desc[UR46][R8.64+0x20], R21 ;  /* 0x000020150800e986 */ /* 0x0001e2000c10112e */
[----:B------:R-:W-:-:S06]  /*44b0*/  ISETP.LT.OR P6, PT, R0, 0x2a, !P3 ;  /* 0x0000002a0000780c */ /* 0x000fcc0005fc1670 */
[----:B------:R-:W-:Y:S07]  /*44c0*/  @P4 BRA `(.L_x_102) ;  /* 0x00000000000c4947 */ /* 0x000fee0003800000 */
[----:B------:R-:W5:Y:S02]  /*44d0*/  LDG.E.U8 R2, desc[UR46][R12.64+0x21] ;  /* 0x0000212e0c027981 */ /* 0x000f64000c1e1100 */
[----:B-----5:R-:W-:-:S05]  /*44e0*/  PRMT R20, R2, 0x8880, RZ ;  /* 0x0000888002147816 */ /* 0x020fca00000000ff */
[----:B------:R-:W-:-:S07]  /*44f0*/  IMAD R3, R20, R17, RZ ;  /* 0x0000001114037224 */ /* 0x000fce00078e02ff */
.L_x_102:
[----:B------:R-:W-:Y:S05]  /*4500*/  BSYNC B1 ;  /* 0x0000000000017941 */ /* 0x000fea0003800000 */
.L_x_101:
[----:B------:R-:W-:Y:S01]  /*4510*/  @!P4 IMAD R203, R203, R16, R3 ;  /* 0x00000010cbcbc224 */ /* 0x000fe200078e0203 */
[----:B------:R-:W-:Y:S04]  /*4520*/  BSSY B1, `(.L_x_103) ;  /* 0x0000006000017945 */ /* 0x000fe80003800000 */
[----:B------:R0:W-:Y:S01]  /*4530*/  @!P4 STG.E.U8 desc[UR46][R8.64+0x21], R203 ;  /* 0x000021cb0800c986 */ /* 0x0001e2000c10112e */
[----:B------:R-:W-:Y:S05]  /*4540*/  @P5 BRA `(.L_x_104) ;  /* 0x00000000000c5947 */ /* 0x000fea0003800000 */
[----:B------:R-:W5:Y:S02]  /*4550*/  LDG.E.U8 R2, desc[UR46][R14.64+0x28] ;  /* 0x0000282e0e027981 */ /* 0x000f64000c1e1100 */
[----:B-----5:R-:W-:-:S05]  /*4560*/  PRMT R20, R2, 0x8880, RZ ;  /* 0x0000888002147816 */ /* 0x020fca00000000ff */
[----:B------:R-:W-:-:S07]  /*4570*/  IMAD R3, R20, R17, RZ ;  /* 0x0000001114037224 */ /* 0x000fce00078e02ff */
.L_x_104:
[----:B------:R-:W-:Y:S05]  /*4580*/  BSYNC B1 ;  /* 0x0000000000017941 */ /* 0x000fea0003800000 */
.L_x_103:
[----:B0-----:R-:W-:Y:S01]  /*4590*/  @!P5 IMAD R21, R204, R16, R3 ;  /* 0x00000010cc15d224 */ /* 0x001fe200078e0203 */
[----:B------:R-:W-:Y:S04]  /*45a0*/  BSSY B1, `(.L_x_105) ;  /* 0x0000006000017945 */ /* 0x000fe80003800000 */
[----:B------:R0:W-:Y:S01]  /*45b0*/  @!P5 STG.E.U8 desc[UR46][R4.64+0x28], R21 ;  /* 0x000028150400d986 */ /* 0x0001e2000c10112e */
[----:B------:R-:W-:Y:S05]  /*45c0*/  @P6 BRA `(.L_x_106) ;  /* 0x00000000000c6947 */ /* 0x000fea0003800000 */
[----:B------:R-:W5:Y:S02]  /*45d0*/  LDG.E.U8 R2, desc[UR46][R14.64+0x29] ;  /* 0x0000292e0e027981 */ /* 0x000f64000c1e1100 */
[----:B-----5:R-:W-:-:S05]  /*45e0*/  PRMT R20, R2, 0x8880, RZ ;  /* 0x0000888002147816 */ /* 0x020fca00000000ff */
[----:B------:R-:W-:-:S07]  /*45f0*/  IMAD R3, R20, R17, RZ ;  /* 0x0000001114037224 */ /* 0x000fce00078e02ff */
.L_x_106:
[----:B------:R-:W-:Y:S05]  /*4600*/  BSYNC B1 ;  /* 0x0000000000017941 */ /* 0x000fea0003800000 */
.L_x_105:
[C---:B------:R-:W-:Y:S01]  /*4610*/  ISETP.LT.OR P4, PT, R0.reuse, 0x29, !P2 ;  /* 0x000000290000780c */ /* 0x040fe20005781670 */
[----:B------:R-:W-:Y:S01]  /*4620*/  @!P6 IMAD R205, R205, R16, R3 ;  /* 0x00000010cdcde224 */ /* 0x000fe200078e0203 */
        /* <DEDUP_REMOVED lines=8> */
.L_x_108:
[----:B------:R-:W-:Y:S05]  /*46b0*/  BSYNC B1 ;  /* 0x0000000000017941 */ /* 0x000fea0003800000 */
.L_x_107:
[----:B0-----:R-:W-:Y:S01]  /*46c0*/  @!P4 IMAD R21, R206, R16, R3 ;  /* 0x00000010ce15c224 */ /* 0x001fe200078e0203 */
[----:B------:R-:W-:Y:S04]  /*46d0*/  BSSY B1, `(.L_x_109) ;  /* 0x0000006000017945 */ /* 0x000fe80003800000 */
[----:B------:R0:W-:Y:S01]  /*46e0*/  @!P4 STG.E.U8 desc[UR46][R8.64+0x28], R21 ;  /* 0x000028150800c986 */ /* 0x0001e2000c10112e */
[----:B------:R-:W-:Y:S05]  /*46f0*/  @P5 BRA `(.L_x_110) ;  /* 0x00000000000c5947 */ /* 0x000fea0003800000 */
[----:B------:R-:W5:Y:S02]  /*4700*/  LDG.E.U8 R2, desc[UR46][R12.64+0x29] ;  /* 0x0000292e0c027981 */ /* 0x000f64000c1e1100 */
[----:B-----5:R-:W-:-:S05]  /*4710*/  PRMT R20, R2, 0x8880, RZ ;  /* 0x0000888002147816 */ /* 0x020fca00000000ff */
[----:B------:R-:W-:-:S07]  /*4720*/  IMAD R3, R20, R17, RZ ;  /* 0x0000001114037224 */ /* 0x000fce00078e02ff */
.L_x_110:
[----:B------:R-:W-:Y:S05]  /*4730*/  BSYNC B1 ;  /* 0x0000000000017941 */ /* 0x000fea0003800000 */
.L_x_109:
[----:B------:R-:W-:Y:S01]  /*4740*/  @!P5 IMAD R207, R207, R16, R3 ;  /* 0x00000010cfcfd224 */ /* 0x000fe200078e0203 */
[----:B------:R-:W-:Y:S04]  /*4750*/  BSSY B1, `(.L_x_111) ;  /* 0x0000006000017945 */ /* 0x000fe80003800000 */
[----:B------:R0:W-:Y:S01]  /*4760*/  @!P5 STG.E.U8 desc[UR46][R8.64+0x29], R207 ;  /* 0x000029cf0800d986 */ /* 0x0001e2000c10112e */
[----:B------:R-:W-:Y:S05]  /*4770*/  @P6 BRA `(.L_x_112) ;  /* 0x00000000000c6947 */ /* 0x000fea0003800000 */
[----:B------:R-:W5:Y:S02]  /*4780*/  LDG.E.U8 R2, desc[UR46][R14.64+0x30] ;  /* 0x0000302e0e027981 */ /* 0x000f64000c1e1100 */
[----:B-----5:R-:W-:-:S05]  /*4790*/  PRMT R20, R2, 0x8880, RZ ;  /* 0x0000888002147816 */ /* 0x020fca00000000ff */
[----:B------:R-:W-:-:S07]  /*47a0*/  IMAD R3, R20, R17, RZ ;  /* 0x0000001114037224 */ /* 0x000fce00078e02ff */
.L_x_112:
[----:B------:R-:W-:Y:S05]  /*47b0*/  BSYNC B1 ;  /* 0x0000000000017941 */ /* 0x000fea0003800000 */
.L_x_111:
        /* <DEDUP_REMOVED lines=10> */
.L_x_114:
[----:B------:R-:W-:Y:S05]  /*4860*/  BSYNC B1 ;  /* 0x0000000000017941 */ /* 0x000fea0003800000 */
.L_x_113:
[----:B------:R-:W-:Y:S01]  /*4870*/  @!P4 IMAD R209, R209, R16, R3 ;  /* 0x00000010d1d1c224 */ /* 0x000fe200078e0203 */
[----:B------:R-:W-:Y:S04]  /*4880*/  BSSY B1, `(.L_x_115) ;  /* 0x0000006000017945 */ /* 0x000fe80003800000 */
[----:B------:R0:W-:Y:S01]  /*4890*/  @!P4 STG.E.U8 desc[UR46][R4.64+0x31], R209 ;  /* 0x000031d10400c986 */ /* 0x0001e2000c10112e */
[----:B------:R-:W-:Y:S05]  /*48a0*/  @P5 BRA `(.L_x_116) ;  /* 0x00000000000c5947 */ /* 0x000fea0003800000 */
[----:B------:R-:W5:Y:S02]  /*48b0*/  LDG.E.U8 R2, desc[UR46][R12.64+0x30] ;  /* 0x0000302e0c027981 */ /* 0x000f64000c1e1100 */
[----:B-----5:R-:W-:-:S05]  /*48c0*/  PRMT R20, R2, 0x8880, RZ ;  /* 0x0000888002147816 */ /* 0x020fca00000000ff */
[----:B------:R-:W-:-:S07]  /*48d0*/  IMAD R3, R20, R17, RZ ;  /* 0x0000001114037224 */ /* 0x000fce00078e02ff */
.L_x_116:
[----:B------:R-:W-:Y:S05]  /*48e0*/  BSYNC B1 ;  /* 0x0000000000017941 */ /* 0x000fea0003800000 */
.L_x_115:
[----:B0-----:R-:W-:Y:S01]  /*48f0*/  @!P5 IMAD R21, R210, R16, R3 ;  /* 0x00000010d215d224 */ /* 0x001fe200078e0203 */
[----:B------:R-:W-:Y:S04]  /*4900*/  BSSY B1, `(.L_x_117) ;  /* 0x0000006000017945 */ /* 0x000fe80003800000 */
[----:B------:R0:W-:Y:S01]  /*4910*/  @!P5 STG.E.U8 desc[UR46][R8.64+0x30], R21 ;  /* 0x000030150800d986 */ /* 0x0001e2000c10112e */
[----:B------:R-:W-:Y:S05]  /*4920*/  @P6 BRA `(.L_x_118) ;  /* 0x00000000000c6947 */ /* 0x000fea0003800000 */
[----:B------:R-:W5:Y:S02]  /*4930*/  LDG.E.U8 R2, desc[UR46][R12.64+0x31] ;  /* 0x0000312e0c027981 */ /* 0x000f64000c1e1100 */
[----:B-----5:R-:W-:-:S05]  /*4940*/  PRMT R20, R2, 0x8880, RZ ;  /* 0x0000888002147816 */ /* 0x020fca00000000ff */
[----:B------:R-:W-:-:S07]  /*4950*/  IMAD R3, R20, R17, RZ ;  /* 0x0000001114037224 */ /* 0x000fce00078e02ff */
.L_x_118:
[----:B------:R-:W-:Y:S05]  /*4960*/  BSYNC B1 ;  /* 0x0000000000017941 */ /* 0x000fea0003800000 */
.L_x_117:
        /* <DEDUP_REMOVED lines=10> */
.L_x_120:
[----:B------:R-:W-:Y:S05]  /*4a10*/  BSYNC B1 ;  /* 0x0000000000017941 */ /* 0x000fea0003800000 */
.L_x_119:
[----:B0-----:R-:W-:Y:S01]  /*4a20*/  @!P4 IMAD R21, R212, R16, R3 ;  /* 0x00000010d415c224 */ /* 0x001fe200078e0203 */
[----:B------:R-:W-:Y:S04]  /*4a30*/  BSSY B1, `(.L_x_121) ;  /* 0x0000006000017945 */ /* 0x000fe80003800000 */
[----:B------:R0:W-:Y:S01]  /*4a40*/  @!P4 STG.E.U8 desc[UR46][R4.64+0x38], R21 ;  /* 0x000038150400c986 */ /* 0x0001e2000c10112e */
[----:B------:R-:W-:Y:S05]  /*4a50*/  @P5 BRA `(.L_x_122) ;  /* 0x00000000000c5947 */ /* 0x000fea0003800000 */
[----:B------:R-:W5:Y:S02]  /*4a60*/  LDG.E.U8 R2, desc[UR46][R14.64+0x39] ;  /* 0x0000392e0e027981 */ /* 0x000f64000c1e1100 */
[----:B-----5:R-:W-:-:S05]  /*4a70*/  PRMT R20, R2, 0x8880, RZ ;  /* 0x0000888002147816 */ /* 0x020fca00000000ff */
[----:B------:R-:W-:-:S07]  /*4a80*/  IMAD R3, R20, R17, RZ ;  /* 0x0000001114037224 */ /* 0x000fce00078e02ff */
.L_x_122:
[----:B------:R-:W-:Y:S05]  /*4a90*/  BSYNC B1 ;  /* 0x0000000000017941 */ /* 0x000fea0003800000 */
.L_x_121:
[----:B------:R-:W-:Y:S01]  /*4aa0*/  @!P5 IMAD R213, R213, R16, R3 ;  /* 0x00000010d5d5d224 */ /* 0x000fe200078e0203 */
[----:B------:R-:W-:Y:S04]  /*4ab0*/  BSSY B1, `(.L_x_123) ;  /* 0x0000006000017945 */ /* 0x000fe80003800000 */
[----:B------:R0:W-:Y:S01]  /*4ac0*/  @!P5 STG.E.U8 desc[UR46][R4.64+0x39], R213 ;  /* 0x000039d50400d986 */ /* 0x0001e2000c10112e */
[----:B------:R-:W-:Y:S05]  /*4ad0*/  @P6 BRA `(.L_x_124) ;  /* 0x00000000000c6947 */ /* 0x000fea0003800000 */
[----:B------:R-:W5:Y:S02]  /*4ae0*/  LDG.E.U8 R2, desc[UR46][R12.64+0x38] ;  /* 0x0000382e0c027981 */ /* 0x000f64000c1e1100 */
[----:B-----5:R-:W-:-:S05]  /*4af0*/  PRMT R20, R2, 0x8880, RZ ;  /* 0x0000888002147816 */ /* 0x020fca00000000ff */
[----:B------:R-:W-:-:S07]  /*4b00*/  IMAD R3, R20, R17, RZ ;  /* 0x0000001114037224 */ /* 0x000fce00078e02ff */
.L_x_124:
[----:B------:R-:W-:Y:S05]  /*4b10*/  BSYNC B1 ;  /* 0x0000000000017941 */ /* 0x000fea0003800000 */
.L_x_123:
        /* <DEDUP_REMOVED lines=10> */
.L_x_126:
[----:B------:R-:W-:Y:S05]  /*4bc0*/  BSYNC B1 ;  /* 0x0000000000017941 */ /* 0x000fea0003800000 */
.L_x_125:
[----:B------:R-:W-:Y:S01]  /*4bd0*/  @!P4 IMAD R215, R215, R16, R3 ;  /* 0x00000010d7d7c224 */ /* 0x000fe200078e0203 */
[----:B------:R-:W-:Y:S04]  /*4be0*/  BSSY B1, `(.L_x_127) ;  /* 0x0000006000017945 */ /* 0x000fe80003800000 */
[----:B------:R0:W-:Y:S01]  /*4bf0*/  @!P4 STG.E.U8 desc[UR46][R8.64+0x39], R215 ;  /* 0x000039d70800c986 */ /* 0x0001e2000c10112e */
[----:B------:R-:W-:Y:S05]  /*4c00*/  @P5 BRA `(.L_x_128) ;  /* 0x00000000000c5947 */ /* 0x000fea0003800000 */
[----:B------:R-:W5:Y:S02]  /*4c10*/  LDG.E.U8 R2, desc[UR46][R22.64+0x20] ;  /* 0x0000202e16027981 */ /* 0x000f64000c1e1100 */
[----:B-----5:R-:W-:-:S05]  /*4c20*/  PRMT R20, R2, 0x8880, RZ ;  /* 0x0000888002147816 */ /* 0x020fca00000000ff */
[----:B------:R-:W-:-:S07]  /*4c30*/  IMAD R3, R20, R17, RZ ;  /* 0x0000001114037224 */ /* 0x000fce00078e02ff */
.L_x_128:
[----:B------:R-:W-:Y:S05]  /*4c40*/  BSYNC B1 ;  /* 0x0000000000017941 */ /* 0x000fea0003800000 */
.L_x_127:
[----:B0-----:R-:W-:Y:S01]  /*4c50*/  @!P5 IMAD R21, R184, R16, R3 ;  /* 0x00000010b815d224 */ /* 0x001fe200078e0203 */
[----:B------:R-:W-:Y:S04]  /*4c60*/  BSSY B1, `(.L_x_129) ;  /* 0x0000006000017945 */ /* 0x000fe80003800000 */
[----:B------:R0:W-:Y:S01]  /*4c70*/  @!P5 STG.E.U8 desc[UR46][R6.64+0x20], R21 ;  /* 0x000020150600d986 */ /* 0x0001e2000c10112e */
[----:B------:R-:W-:Y:S05]  /*4c80*/  @P6 BRA `(.L_x_130) ;  /* 0x00000000000c6947 */ /* 0x000fea0003800000 */
[----:B------:R-:W5:Y:S02]  /*4c90*/  LDG.E.U8 R2, desc[UR46][R22.64+0x21] ;  /* 0x0000212e16027981 */ /* 0x000f64000c1e1100 */
[----:B-----5:R-:W-:-:S05]  /*4ca0*/  PRMT R20, R2, 0x8880, RZ ;  /* 0x0000888002147816 */ /* 0x020fca00000000ff */
[----:B------:R-:W-:-:S07]  /*4cb0*/  IMAD R3, R20, R17, RZ ;  /* 0x0000001114037224 */ /* 0x000fce00078e02ff */
.L_x_130:
[----:B------:R-:W-:Y:S05]  /*4cc0*/  BSYNC B1 ;  /* 0x0000000000017941 */ /* 0x000fea0003800000 */
.L_x_129:
        /* <DEDUP_REMOVED lines=10> */
.L_x_132:
[----:B------:R-:W-:Y:S05]  /*4d70*/  BSYNC B1 ;  /* 0x0000000000017941 */ /* 0x000fea0003800000 */
.L_x_131:
[----:B0-----:R-:W-:Y:S01]  /*4d80*/  @!P4 IMAD R21, R186, R16, R3 ;  /* 0x00000010ba15c224 */ /* 0x001fe200078e0203 */
[----:B------:R-:W-:Y:S04]  /*4d90*/  BSSY B1, `(.L_x_133) ;  /* 0x0000006000017945 */ /* 0x000fe80003800000 */
[----:B------:R0:W-:Y:S01]  /*4da0*/  @!P4 STG.E.U8 desc[UR46][R10.64+0x20], R21 ;  /* 0x000020150a00c986 */ /* 0x0001e2000c10112e */
[----:B------:R-:W-:Y:S05]  /*4db0*/  @P5 BRA `(.L_x_134) ;  /* 0x00000000000c5947 */ /* 0x000fea0003800000 */
[----:B------:R-:W5:Y:S02]  /*4dc0*/  LDG.E.U8 R2, desc[UR46][R18.64+0x21] ;  /* 0x0000212e12027981 */ /* 0x000f64000c1e1100 */
[----:B-----5:R-:W-:-:S05]  /*4dd0*/  PRMT R20, R2, 0x8880, RZ ;  /* 0x0000888002147816 */ /* 0x020fca00000000ff */
[----:B------:R-:W-:-:S07]  /*4de0*/  IMAD R3, R20, R17, RZ ;  /* 0x0000001114037224 */ /* 0x000fce00078e02ff */
.L_x_134:
[----:B------:R-:W-:Y:S05]  /*4df0*/  BSYNC B1 ;  /* 0x0000000000017941 */ /* 0x000fea0003800000 */
.L_x_133:
[----:B------:R-:W-:Y:S01]  /*4e00*/  @!P5 IMAD R187, R187, R16, R3 ;  /* 0x00000010bbbbd224 */ /* 0x000fe200078e0203 */
[----:B------:R-:W-:Y:S04]  /*4e10*/  BSSY B1, `(.L_x_135) ;  /* 0x0000006000017945 */ /* 0x000fe80003800000 */
[----:B------:R0:W-:Y:S01]  /*4e20*/  @!P5 STG.E.U8 desc[UR46][R10.64+0x21], R187 ;  /* 0x000021bb0a00d986 */ /* 0x0001e2000c10112e */
[----:B------:R-:W-:Y:S05]  /*4e30*/  @P6 BRA `(.L_x_136) ;  /* 0x00000000000c6947 */ /* 0x000fea0003800000 */
[----:B------:R-:W5:Y:S02]  /*4e40*/  LDG.E.U8 R2, desc[UR46][R22.64+0x28] ;  /* 0x0000282e16027981 */ /* 0x000f64000c1e1100 */
[----:B-----5:R-:W-:-:S05]  /*4e50*/  PRMT R20, R2, 0x8880, RZ ;  /* 0x0000888002147816 */ /* 0x020fca00000000ff */
[----:B------:R-:W-:-:S07]  /*4e60*/  IMAD R3, R20, R17, RZ ;  /* 0x0000001114037224 */ /* 0x000fce00078e02ff */
.L_x_136:
[----:B------:R-:W-:Y:S05]  /*4e70*/  BSYNC B1 ;  /* 0x0000000000017941 */ /* 0x000fea0003800000 */
.L_x_135:
        /* <DEDUP_REMOVED lines=10> */
.L_x_138:
[----:B------:R-:W-:Y:S05]  /*4f20*/  BSYNC B1 ;  /* 0x0000000000017941 */ /* 0x000fea0003800000 */
.L_x_137:
[----:B------:R-:W-:Y:S01]  /*4f30*/  @!P4 IMAD R189, R189, R16, R3 ;  /* 0x00000010bdbdc224 */ /* 0x000fe200078e0203 */
[----:B------:R-:W-:Y:S04]  /*4f40*/  BSSY B1, `(.L_x_139) ;  /* 0x0000006000017945 */ /* 0x000fe80003800000 */
[----:B------:R0:W-:Y:S01]  /*4f50*/  @!P4 STG.E.U8 desc[UR46][R6.64+0x29], R189 ;  /* 0x000029bd0600c986 */ /* 0x0001e2000c10112e */
[----:B------:R-:W-:Y:S05]  /*4f60*/  @P5 BRA `(.L_x_140) ;  /* 0x00000000000c5947 */ /* 0x000fea0003800000 */
[----:B------:R-:W5:Y:S02]  /*4f70*/  LDG.E.U8 R2, desc[UR46][R18.64+0x28] ;  /* 0x0000282e12027981 */ /* 0x000f64000c1e1100 */
[----:B-----5:R-:W-:-:S05]  /*4f80*/  PRMT R20, R2, 0x8880, RZ ;  /* 0x0000888002147816 */ /* 0x020fca00000000ff */
[----:B------:R-:W-:-:S07]  /*4f90*/  IMAD R3, R20, R17, RZ ;  /* 0x0000001114037224 */ /* 0x000fce00078e02ff */
.L_x_140:
[----:B------:R-:W-:Y:S05]  /*4fa0*/  BSYNC B1 ;  /* 0x0000000000017941 */ /* 0x000fea0003800000 */
.L_x_139:
[----:B0-----:R-:W-:Y:S01]  /*4fb0*/  @!P5 IMAD R21, R190, R16, R3 ;  /* 0x00000010be15d224 */ /* 0x001fe200078e0203 */
[----:B------:R-:W-:Y:S04]  /*4fc0*/  BSSY B1, `(.L_x_141) ;  /* 0x0000006000017945 */ /* 0x000fe80003800000 */
[----:B------:R0:W-:Y:S01]  /*4fd0*/  @!P5 STG.E.U8 desc[UR46][R10.64+0x28], R21 ;  /* 0x000028150a00d986 */ /* 0x0001e2000c10112e */
[----:B------:R-:W-:Y:S05]  /*4fe0*/  @P6 BRA `(.L_x_142) ;  /* 0x00000000000c6947 */ /* 0x000fea0003800000 */
[----:B------:R-:W5:Y:S02]  /*4ff0*/  LDG.E.U8 R2, desc[UR46][R18.64+0x29] ;  /* 0x0000292e12027981 */ /* 0x000f64000c1e1100 */
[----:B-----5:R-:W-:-:S05]  /*5000*/  PRMT R20, R2, 0x8880, RZ ;  /* 0x0000888002147816 */ /* 0x020fca00000000ff */
[----:B------:R-:W-:-:S07]  /*5010*/  IMAD R3, R20, R17, RZ ;  /* 0x0000001114037224 */ /* 0x000fce00078e02ff */
.L_x_142:
[----:B------:R-:W-:Y:S05]  /*5020*/  BSYNC B1 ;  /* 0x0000000000017941 */ /* 0x000fea0003800000 */
.L_x_141:
        /* <DEDUP_REMOVED lines=10> */
.L_x_144:
[----:B------:R-:W-:Y:S05]  /*50d0*/  BSYNC B1 ;  /* 0x0000000000017941 */ /* 0x000fea0003800000 */
.L_x_143:
[----:B0-----:R-:W-:Y:S01]  /*50e0*/  @!P4 IMAD R21, R192, R16, R3 ;  /* 0x00000010c015c224 */ /* 0x001fe200078e0203 */
[----:B------:R-:W-:Y:S04]  /*50f0*/  BSSY B1, `(.L_x_145) ;  /* 0x0000006000017945 */ /* 0x000fe80003800000 */
[----:B------:R0:W-:Y:S01]  /*5100*/  @!P4 STG.E.U8 desc[UR46][R6.64+0x30], R21 ;  /* 0x000030150600c986 */ /* 0x0001e2000c10112e */
[----:B------:R-:W-:Y:S05]  /*5110*/  @P5 BRA `(.L_x_146) ;  /* 0x00000000000c5947 */ /* 0x000fea0003800000 */
[----:B------:R-:W5:Y:S02]  /*5120*/  LDG.E.U8 R2, desc[UR46][R22.64+0x31] ;  /* 0x0000312e16027981 */ /* 0x000f64000c1e1100 */
[----:B-----5:R-:W-:-:S05]  /*5130*/  PRMT R20, R2, 0x8880, RZ ;  /* 0x0000888002147816 */ /* 0x020fca00000000ff */
[----:B------:R-:W-:-:S07]  /*5140*/  IMAD R3, R20, R17, RZ ;  /* 0x0000001114037224 */ /* 0x000fce00078e02ff */
.L_x_146:
[----:B------:R-:W-:Y:S05]  /*5150*/  BSYNC B1 ;  /* 0x0000000000017941 */ /* 0x000fea0003800000 */
.L_x_145:
[----:B------:R-:W-:Y:S01]  /*5160*/  @!P5 IMAD R193, R193, R16, R3 ;  /* 0x00000010c1c1d224 */ /* 0x000fe200078e0203 */
[----:B------:R-:W-:Y:S04]  /*5170*/  BSSY B1, `(.L_x_147) ;  /* 0x0000006000017945 */ /* 0x000fe80003800000 */
[----:B------:R0:W-:Y:S01]  /*5180*/  @!P5 STG.E.U8 desc[UR46][R6.64+0x31], R193 ;  /* 0x000031c10600d986 */ /* 0x0001e2000c10112e */
[----:B------:R-:W-:Y:S05]  /*5190*/  @P6 BRA `(.L_x_148) ;  /* 0x00000000000c6947 */ /* 0x000fea0003800000 */
[----:B------:R-:W5:Y:S02]  /*51a0*/  LDG.E.U8 R2, desc[UR46][R18.64+0x30] ;  /* 0x0000302e12027981 */ /* 0x000f64000c1e1100 */
[----:B-----5:R-:W-:-:S05]  /*51b0*/  PRMT R20, R2, 0x8880, RZ ;  /* 0x0000888002147816 */ /* 0x020fca00000000ff */
[----:B------:R-:W-:-:S07]  /*51c0*/  IMAD R3, R20, R17, RZ ;  /* 0x0000001114037224 */ /* 0x000fce00078e02ff */
.L_x_148:
[----:B------:R-:W-:Y:S05]  /*51d0*/  BSYNC B1 ;  /* 0x0000000000017941 */ /* 0x000fea0003800000 */
.L_x_147:
        /* <DEDUP_REMOVED lines=10> */
.L_x_150:
[----:B------:R-:W-:Y:S05]  /*5280*/  BSYNC B1 ;  /* 0x0000000000017941 */ /* 0x000fea0003800000 */
.L_x_149:
[----:B------:R-:W-:Y:S01]  /*5290*/  @!P4 IMAD R195, R195, R16, R3 ;  /* 0x00000010c3c3c224 */ /* 0x000fe200078e0203 */
[----:B------:R-:W-:Y:S04]  /*52a0*/  BSSY B1, `(.L_x_151) ;  /* 0x0000006000017945 */ /* 0x000fe80003800000 */
[----:B------:R0:W-:Y:S01]  /*52b0*/  @!P4 STG.E.U8 desc[UR46][R10.64+0x31], R195 ;  /* 0x000031c30a00c986 */ /* 0x0001e2000c10112e */
[----:B------:R-:W-:Y:S05]  /*52c0*/  @P5 BRA `(.L_x_152) ;  /* 0x00000000000c5947 */ /* 0x000fea0003800000 */
[----:B------:R-:W5:Y:S02]  /*52d0*/  LDG.E.U8 R2, desc[UR46][R22.64+0x38] ;  /* 0x0000382e16027981 */ /* 0x000f64000c1e1100 */
[----:B-----5:R-:W-:-:S05]  /*52e0*/  PRMT R20, R2, 0x8880, RZ ;  /* 0x0000888002147816 */ /* 0x020fca00000000ff */
[----:B------:R-:W-:-:S07]  /*52f0*/  IMAD R3, R20, R17, RZ ;  /* 0x0000001114037224 */ /* 0x000fce00078e02ff */
.L_x_152:
[----:B------:R-:W-:Y:S05]  /*5300*/  BSYNC B1 ;  /* 0x0000000000017941 */ /* 0x000fea0003800000 */
.L_x_151:
[----:B0-----:R-:W-:Y:S01]  /*5310*/  @!P5 IMAD R21, R196, R16, R3 ;  /* 0x00000010c415d224 */ /* 0x001fe200078e0203 */
[----:B------:R-:W-:Y:S04]  /*5320*/  BSSY B1, `(.L_x_153) ;  /* 0x0000006000017945 */ /* 0x000fe80003800000 */
[----:B------:R0:W-:Y:S01]  /*5330*/  @!P5 STG.E.U8 desc[UR46][R6.64+0x38], R21 ;  /* 0x000038150600d986 */ /* 0x0001e2000c10112e */
[----:B------:R-:W-:Y:S05]  /*5340*/  @P6 BRA `(.L_x_154) ;  /* 0x00000000000c6947 */ /* 0x000fea0003800000 */
[----:B------:R-:W5:Y:S02]  /*5350*/  LDG.E.U8 R2, desc[UR46][R22.64+0x39] ;  /* 0x0000392e16027981 */ /* 0x000f64000c1e1100 */
[----:B-----5:R-:W-:-:S05]  /*5360*/  PRMT R20, R2, 0x8880, RZ ;  /* 0x0000888002147816 */ /* 0x020fca00000000ff */
[----:B------:R-:W-:-:S07]  /*5370*/  IMAD R3, R20, R17, RZ ;  /* 0x0000001114037224 */ /* 0x000fce00078e02ff */
.L_x_154:
[----:B------:R-:W-:Y:S05]  /*5380*/  BSYNC B1 ;  /* 0x0000000000017941 */ /* 0x000fea0003800000 */
.L_x_153:
        /* <DEDUP_REMOVED lines=10> */
.L_x_156:
[----:B------:R-:W-:Y:S05]  /*5430*/  BSYNC B1 ;  /* 0x0000000000017941 */ /* 0x000fea0003800000 */
.L_x_155:
[----:B0-----:R-:W-:Y:S01]  /*5440*/  @!P4 IMAD R21, R198, R16, R3 ;  /* 0x00000010c615c224 */ /* 0x001fe200078e0203 */
[----:B------:R-:W-:Y:S04]  /*5450*/  BSSY B1, `(.L_x_157) ;  /* 0x0000006000017945 */ /* 0x000fe80003800000 */
[----:B------:R0:W-:Y:S01]  /*5460*/  @!P4 STG.E.U8 desc[UR46][R10.64+0x38], R21 ;  /* 0x000038150a00c986 */ /* 0x0001e2000c10112e */
[----:B------:R-:W-:Y:S05]  /*5470*/  @P5 BRA `(.L_x_158) ;  /* 0x00000000000c5947 */ /* 0x000fea0003800000 */
[----:B------:R-:W5:Y:S02]  /*5480*/  LDG.E.U8 R2, desc[UR46][R18.64+0x39] ;  /* 0x0000392e12027981 */ /* 0x000f64000c1e1100 */
[----:B-----5:R-:W-:-:S05]  /*5490*/  PRMT R20, R2, 0x8880, RZ ;  /* 0x0000888002147816 */ /* 0x020fca00000000ff */
[----:B------:R-:W-:-:S07]  /*54a0*/  IMAD R3, R20, R17, RZ ;  /* 0x0000001114037224 */ /* 0x000fce00078e02ff */
.L_x_158:
[----:B------:R-:W-:Y:S05]  /*54b0*/  BSYNC B1 ;  /* 0x0000000000017941 */ /* 0x000fea0003800000 */
.L_x_157:
[----:B------:R-:W-:Y:S01]  /*54c0*/  @!P5 IMAD R199, R199, R16, R3 ;  /* 0x00000010c7c7d224 */ /* 0x000fe200078e0203 */
[----:B------:R-:W-:Y:S04]  /*54d0*/  BSSY B1, `(.L_x_159) ;  /* 0x0000006000017945 */ /* 0x000fe80003800000 */
[----:B------:R0:W-:Y:S01]  /*54e0*/  @!P5 STG.E.U8 desc[UR46][R10.64+0x39], R199 ;  /* 0x000039c70a00d986 */ /* 0x0001e2000c10112e */
[----:B------:R-:W-:Y:S05]  /*54f0*/  @P6 BRA `(.L_x_160) ;  /* 0x00000000000c6947 */ /* 0x000fea0003800000 */
[----:B------:R-:W5:Y:S02]  /*5500*/  LDG.E.U8 R2, desc[UR46][R14.64+0x40] ;  /* 0x0000402e0e027981 */ /* 0x000f64000c1e1100 */
[----:B-----5:R-:W-:-:S05]  /*5510*/  PRMT R20, R2, 0x8880, RZ ;  /* 0x0000888002147816 */ /* 0x020fca00000000ff */
[----:B------:R-:W-:-:S07]  /*5520*/  IMAD R3, R20, R17, RZ ;  /* 0x0000001114037224 */ /* 0x000fce00078e02ff */
.L_x_160:
[----:B------:R-:W-:Y:S05]  /*5530*/  BSYNC B1 ;  /* 0x0000000000017941 */ /* 0x000fea0003800000 */
.L_x_159:
        /* <DEDUP_REMOVED lines=10> */
.L_x_162:
[----:B------:R-:W-:Y:S05]  /*55e0*/  BSYNC B1 ;  /* 0x0000000000017941 */ /* 0x000fea0003800000 */
.L_x_161:
[----:B------:R-:W-:Y:S01]  /*55f0*/  @!P4 IMAD R169, R169, R16, R3 ;  /* 0x00000010a9a9c224 */ /* 0x000fe200078e0203 */
[----:B------:R-:W-:Y:S04]  /*5600*/  BSSY B1, `(.L_x_163) ;  /* 0x0000006000017945 */ /* 0x000fe80003800000 */
[----:B------:R0:W-:Y:S01]  /*5610*/  @!P4 STG.E.U8 desc[UR46][R4.64+0x41], R169 ;  /* 0x000041a90400c986 */ /* 0x0001e2000c10112e */
[----:B------:R-:W-:Y:S05]  /*5620*/  @P5 BRA `(.L_x_164) ;  /* 0x00000000000c5947 */ /* 0x000fea0003800000 */
[----:B------:R-:W5:Y:S02]  /*5630*/  LDG.E.U8 R2, desc[UR46][R12.64+0x40] ;  /* 0x0000402e0c027981 */ /* 0x000f64000c1e1100 */
[----:B-----5:R-:W-:-:S05]  /*5640*/  PRMT R20, R2, 0x8880, RZ ;  /* 0x0000888002147816 */ /* 0x020fca00000000ff */
[----:B------:R-:W-:-:S07]  /*5650*/  IMAD R3, R20, R17, RZ ;  /* 0x0000001114037224 */ /* 0x000fce00078e02ff */
.L_x_164:
[----:B------:R-:W-:Y:S05]  /*5660*/  BSYNC B1 ;  /* 0x0000000000017941 */ /* 0x000fea0003800000 */
.L_x_163:
[----:B0-----:R-:W-:Y:S01]  /*5670*/  @!P5 IMAD R21, R170, R16, R3 ;  /* 0x00000010aa15d224 */ /* 0x001fe200078e0203 */
[----:B------:R-:W-:Y:S04]  /*5680*/  BSSY B1, `(.L_x_165) ;  /* 0x0000006000017945 */ /* 0x000fe80003800000 */
[----:B------:R0:W-:Y:S01]  /*5690*/  @!P5 STG.E.U8 desc[UR46][R8.64+0x40], R21 ;  /* 0x000040150800d986 */ /* 0x0001e2000c10112e */
[----:B------:R-:W-:Y:S05]  /*56a0*/  @P6 BRA `(.L_x_166) ;  /* 0x00000000000c6947 */ /* 0x000fea0003800000 */
[----:B------:R-:W5:Y:S02]  /*56b0*/  LDG.E.U8 R2, desc[UR46][R12.64+0x41] ;  /* 0x0000412e0c027981 */ /* 0x000f64000c1e1100 */
[----:B-----5:R-:W-:-:S05]  /*56c0*/  PRMT R20, R2, 0x8880, RZ ;  /* 0x0000888002147816 */ /* 0x020fca00000000ff */
[----:B------:R-:W-:-:S07]  /*56d0*/  IMAD R3, R20, R17, RZ ;  /* 0x0000001114037224 */ /* 0x000fce00078e02ff */
.L_x_166:
[----:B------:R-:W-:Y:S05]  /*56e0*/  BSYNC B1 ;  /* 0x0000000000017941 */ /* 0x000fea0003800000 */
.L_x_165:
        /* <DEDUP_REMOVED lines=10> */
.L_x_168:
[----:B------:R-:W-:Y:S05]  /*5790*/  BSYNC B1 ;  /* 0x0000000000017941 */ /* 0x000fea0003800000 */
.L_x_167:
[----:B0-----:R-:W-:Y:S01]  /*57a0*/  @!P4 IMAD R21, R172, R16, R3 ;  /* 0x00000010ac15c224 */ /* 0x001fe200078e0203 */
[----:B------:R-:W-:Y:S04]  /*57b0*/  BSSY B1, `(.L_x_169) ;  /* 0x0000006000017945 */ /* 0x000fe80003800000 */
[----:B------:R0:W-:Y:S01]  /*57c0*/  @!P4 STG.E.U8 desc[UR46][R4.64+0x48], R21 ;  /* 0x000048150400c986 */ /* 0x0001e2000c10112e */
[----:B------:R-:W-:Y:S05]  /*57d0*/  @P5 BRA `(.L_x_170) ;  /* 0x00000000000c5947 */ /* 0x000fea0003800000 */
[----:B------:R-:W5:Y:S02]  /*57e0*/  LDG.E.U8 R2, desc[UR46][R14.64+0x49] ;  /* 0x0000492e0e027981 */ /* 0x000f64000c1e1100 */
[----:B-----5:R-:W-:-:S05]  /*57f0*/  PRMT R20, R2, 0x8880, RZ ;  /* 0x0000888002147816 */ /* 0x020fca00000000ff */
[----:B------:R-:W-:-:S07]  /*5800*/  IMAD R3, R20, R17, RZ ;  /* 0x0000001114037224 */ /* 0x000fce00078e02ff */
.L_x_170:
[----:B------:R-:W-:Y:S05]  /*5810*/  BSYNC B1 ;  /* 0x0000000000017941 */ /* 0x000fea0003800000 */
.L_x_169:
[----:B------:R-:W-:Y:S01]  /*5820*/  @!P5 IMAD R173, R173, R16, R3 ;  /* 0x00000010adadd224 */ /* 0x000fe200078e0203 */
[----:B------:R-:W-:Y:S04]  /*5830*/  BSSY B1, `(.L_x_171) ;  /* 0x0000006000017945 */ /* 0x000fe80003800000 */
[----:B------:R0:W-:Y:S01]  /*5840*/  @!P5 STG.E.U8 desc[UR46][R4.64+0x49], R173 ;  /* 0x000049ad0400d986 */ /* 0x0001e2000c10112e */
[----:B------:R-:W-:Y:S05]  /*5850*/  @P6 BRA `(.L_x_172) ;  /* 0x00000000000c6947 */ /* 0x000fea0003800000 */
[----:B------:R-:W5:Y:S02]  /*5860*/  LDG.E.U8 R2, desc[UR46][R12.64+0x48] ;  /* 0x0000482e0c027981 */ /* 0x000f64000c1e1100 */
[----:B-----5:R-:W-:-:S05]  /*5870*/  PRMT R20, R2, 0x8880, RZ ;  /* 0x0000888002147816 */ /* 0x020fca00000000ff */
[----:B------:R-:W-:-:S07]  /*5880*/  IMAD R3, R20, R17, RZ ;  /* 0x0000001114037224 */ /* 0x000fce00078e02ff */
.L_x_172:
[----:B------:R-:W-:Y:S05]  /*5890*/  BSYNC B1 ;  /* 0x0000000000017941 */ /* 0x000fea0003800000 */
.L_x_171:
        /* <DEDUP_REMOVED lines=10> */
.L_x_174:
[----:B------:R-:W-:Y:S05]  /*5940*/  BSYNC B1 ;  /* 0x0000000000017941 */ /* 0x000fea0003800000 */
.L_x_173:
[----:B------:R-:W-:Y:S01]  /*5950*/  @!P4 IMAD R175, R175, R16, R3 ;  /* 0x00000010afafc224 */ /* 0x000fe200078e0203 */
[----:B------:R-:W-:Y:S04]  /*5960*/  BSSY B1, `(.L_x_175) ;  /* 0x0000006000017945 */ /* 0x000fe80003800000 */
[----:B------:R0:W-:Y:S01]  /*5970*/  @!P4 STG.E.U8 desc[UR46][R8.64+0x49], R175 ;  /* 0x000049af0800c986 */ /* 0x0001e2000c10112e */
[----:B------:R-:W-:Y:S05]  /*5980*/  @P5 BRA `(.L_x_176) ;  /* 0x00000000000c5947 */ /* 0x000fea0003800000 */
[----:B------:R-:W5:Y:S02]  /*5990*/  LDG.E.U8 R2, desc[UR46][R14.64+0x50] ;  /* 0x0000502e0e027981 */ /* 0x000f64000c1e1100 */
[----:B-----5:R-:W-:-:S05]  /*59a0*/  PRMT R20, R2, 0x8880, RZ ;  /* 0x0000888002147816 */ /* 0x020fca00000000ff */
[----:B------:R-:W-:-:S07]  /*59b0*/  IMAD R3, R20, R17, RZ ;  /* 0x0000001114037224 */ /* 0x000fce00078e02ff */
.L_x_176:
[----:B------:R-:W-:Y:S05]  /*59c0*/  BSYNC B1 ;  /* 0x0000000000017941 */ /* 0x000fea0003800000 */
.L_x_175:
[----:B0-----:R-:W-:Y:S01]  /*59d0*/  @!P5 IMAD R21, R176, R16, R3 ;  /* 0x00000010b015d224 */ /* 0x001fe200078e0203 */
[----:B------:R-:W-:Y:S04]  /*59e0*/  BSSY B1, `(.L_x_177) ;  /* 0x0000006000017945 */ /* 0x000fe80003800000 */
[----:B------:R0:W-:Y:S01]  /*59f0*/  @!P5 STG.E.U8 desc[UR46][R4.64+0x50], R21 ;  /* 0x000050150400d986 */ /* 0x0001e2000c10112e */
[----:B------:R-:W-:Y:S05]  /*5a00*/  @P6 BRA `(.L_x_178) ;  /* 0x00000000000c6947 */ /* 0x000fea0003800000 */
[----:B------:R-:W5:Y:S02]  /*5a10*/  LDG.E.U8 R2, desc[UR46][R14.64+0x51] ;  /* 0x0000512e0e027981 */ /* 0x000f64000c1e1100 */
[----:B-----5:R-:W-:-:S05]  /*5a20*/  PRMT R20, R2, 0x8880, RZ ;  /* 0x0000888002147816 */ /* 0x020fca00000000ff */
[----:B------:R-:W-:-:S07]  /*5a30*/  IMAD R3, R20, R17, RZ ;  /* 0x0000001114037224 */ /* 0x000fce00078e02ff */
.L_x_178:
[----:B------:R-:W-:Y:S05]  /*5a40*/  BSYNC B1 ;  /* 0x0000000000017941 */ /* 0x000fea0003800000 */
.L_x_177:
        /* <DEDUP_REMOVED lines=10> */
.L_x_180:
[----:B------:R-:W-:Y:S05]  /*5af0*/  BSYNC B1 ;  /* 0x0000000000017941 */ /* 0x000fea0003800000 */
.L_x_179:
[----:B0-----:R-:W-:Y:S01]  /*5b00*/  @!P4 IMAD R21, R178, R16, R3 ;  /* 0x00000010b215c224 */ /* 0x001fe200078e0203 */
[----:B------:R-:W-:Y:S04]  /*5b10*/  BSSY B1, `(.L_x_181) ;  /* 0x0000006000017945 */ /* 0x000fe80003800000 */
[----:B------:R0:W-:Y:S01]  /*5b20*/  @!P4 STG.E.U8 desc[UR46][R8.64+0x50], R21 ;  /* 0x000050150800c986 */ /* 0x0001e2000c10112e */
[----:B------:R-:W-:Y:S05]  /*5b30*/  @P5 BRA `(.L_x_182) ;  /* 0x00000000000c5947 */ /* 0x000fea0003800000 */
[----:B------:R-:W5:Y:S02]  /*5b40*/  LDG.E.U8 R2, desc[UR46][R12.64+0x51] ;  /* 0x0000512e0c027981 */ /* 0x000f64000c1e1100 */
[----:B-----5:R-:W-:-:S05]  /*5b50*/  PRMT R20, R2, 0x8880, RZ ;  /* 0x0000888002147816 */ /* 0x020fca00000000ff */
[----:B------:R-:W-:-:S07]  /*5b60*/  IMAD R3, R20, R17, RZ ;  /* 0x0000001114037224 */ /* 0x000fce00078e02ff */
.L_x_182:
[----:B------:R-:W-:Y:S05]  /*5b70*/  BSYNC B1 ;  /* 0x0000000000017941 */ /* 0x000fea0003800000 */
.L_x_181:
[----:B------:R-:W-:Y:S01]  /*5b80*/  @!P5 IMAD R179, R179, R16, R3 ;  /* 0x00000010b3b3d224 */ /* 0x000fe200078e0203 */
[----:B------:R-:W-:Y:S04]  /*5b90*/  BSSY B1, `(.L_x_183) ;  /* 0x0000006000017945 */ /* 0x000fe80003800000 */
[----:B------:R0:W-:Y:S01]  /*5ba0*/  @!P5 STG.E.U8 desc[UR46][R8.64+0x51], R179 ;  /* 0x000051b30800d986 */ /* 0x0001e2000c10112e */
[----:B------:R-:W-:Y:S05]  /*5bb0*/  @P6 BRA `(.L_x_184) ;  /* 0x00000000000c6947 */ /* 0x000fea0003800000 */
[----:B------:R-:W5:Y:S02]  /*5bc0*/  LDG.E.U8 R2, desc[UR46][R14.64+0x58] ;  /* 0x0000582e0e027981 */ /* 0x000f64000c1e1100 */
[----:B-----5:R-:W-:-:S05]  /*5bd0*/  PRMT R20, R2, 0x8880, RZ ;  /* 0x0000888002147816 */ /* 0x020fca00000000ff */
[----:B------:R-:W-:-:S07]  /*5be0*/  IMAD R3, R20, R17, RZ ;  /* 0x0000001114037224 */ /* 0x000fce00078e02ff */
.L_x_184:
[----:B------:R-:W-:Y:S05]  /*5bf0*/  BSYNC B1 ;  /* 0x0000000000017941 */ /* 0x000fea0003800000 */
.L_x_183:
        /* <DEDUP_REMOVED lines=10> */
.L_x_186:
[----:B------:R-:W-:Y:S05]  /*5ca0*/  BSYNC B1 ;  /* 0x0000000000017941 */ /* 0x000fea0003800000 */
.L_x_185:
[----:B------:R-:W-:Y:S01]  /*5cb0*/  @!P4 IMAD R181, R181, R16, R3 ;  /* 0x00000010b5b5c224 */ /* 0x000fe200078e0203 */
[----:B------:R-:W-:Y:S04]  /*5cc0*/  BSSY B1, `(.L_x_187) ;  /* 0x0000006000017945 */ /* 0x000fe80003800000 */
[----:B------:R0:W-:Y:S01]  /*5cd0*/  @!P4 STG.E.U8 desc[UR46][R4.64+0x59], R181 ;  /* 0x000059b50400c986 */ /* 0x0001e2000c10112e */
[----:B------:R-:W-:Y:S05]  /*5ce0*/  @P5 BRA `(.L_x_188) ;  /* 0x00000000000c5947 */ /* 0x000fea0003800000 */
[----:B------:R-:W5:Y:S02]  /*5cf0*/  LDG.E.U8 R2, desc[UR46][R12.64+0x58] ;  /* 0x0000582e0c027981 */ /* 0x000f64000c1e1100 */
[----:B-----5:R-:W-:-:S05]  /*5d00*/  PRMT R20, R2, 0x8880, RZ ;  /* 0x0000888002147816 */ /* 0x020fca00000000ff */
[----:B------:R-:W-:-:S07]  /*5d10*/  IMAD R3, R20, R17, RZ ;  /* 0x0000001114037224 */ /* 0x000fce00078e02ff */
.L_x_188:
[----:B------:R-:W-:Y:S05]  /*5d20*/  BSYNC B1 ;  /* 0x0000000000017941 */ /* 0x000fea0003800000 */
.L_x_187:
[----:B0-----:R-:W-:Y:S01]  /*5d30*/  @!P5 IMAD R21, R182, R16, R3 ;  /* 0x00000010b615d224 */ /* 0x001fe200078e0203 */
[----:B------:R-:W-:Y:S04]  /*5d40*/  BSSY B1, `(.L_x_189) ;  /* 0x0000006000017945 */ /* 0x000fe80003800000 */
[----:B------:R0:W-:Y:S01]  /*5d50*/  @!P5 STG.E.U8 desc[UR46][R8.64+0x58], R21 ;  /* 0x000058150800d986 */ /* 0x0001e2000c10112e */
[----:B------:R-:W-:Y:S05]  /*5d60*/  @P6 BRA `(.L_x_190) ;  /* 0x00000000000c6947 */ /* 0x000fea0003800000 */
[----:B------:R-:W5:Y:S02]  /*5d70*/  LDG.E.U8 R2, desc[UR46][R12.64+0x59] ;  /* 0x0000592e0c027981 */ /* 0x000f64000c1e1100 */
[----:B-----5:R-:W-:-:S05]  /*5d80*/  PRMT R20, R2, 0x8880, RZ ;  /* 0x0000888002147816 */ /* 0x020fca00000000ff */
[----:B------:R-:W-:-:S07]  /*5d90*/  IMAD R3, R20, R17, RZ ;  /* 0x0000001114037224 */ /* 0x000fce00078e02ff */
.L_x_190:
[----:B------:R-:W-:Y:S05]  /*5da0*/  BSYNC B1 ;  /* 0x0000000000017941 */ /* 0x000fea0003800000 */
.L_x_189:
        /* <DEDUP_REMOVED lines=10> */
.L_x_192:
[----:B------:R-:W-:Y:S05]  /*5e50*/  BSYNC B1 ;  /* 0x0000000000017941 */ /* 0x000fea0003800000 */
.L_x_191:
[----:B0-----:R-:W-:Y:S01]  /*5e60*/  @!P4 IMAD R21, R152, R16, R3 ;  /* 0x000000109815c224 */ /* 0x001fe200078e0203 */
[----:B------:R-:W-:Y:S04]  /*5e70*/  BSSY B1, `(.L_x_193) ;  /* 0x0000006000017945 */ /* 0x000fe80003800000 */
[----:B------:R0:W-:Y:S01]  /*5e80*/  @!P4 STG.E.U8 desc[UR46][R6.64+0x40], R21 ;  /* 0x000040150600c986 */ /* 0x0001e2000c10112e */
[----:B------:R-:W-:Y:S05]  /*5e90*/  @P5 BRA `(.L_x_194) ;  /* 0x00000000000c5947 */ /* 0x000fea0003800000 */
[----:B------:R-:W5:Y:S02]  /*5ea0*/  LDG.E.U8 R2, desc[UR46][R22.64+0x41] ;  /* 0x0000412e16027981 */ /* 0x000f64000c1e1100 */
[----:B-----5:R-:W-:-:S05]  /*5eb0*/  PRMT R20, R2, 0x8880, RZ ;  /* 0x0000888002147816 */ /* 0x020fca00000000ff */
[----:B------:R-:W-:-:S07]  /*5ec0*/  IMAD R3, R20, R17, RZ ;  /* 0x0000001114037224 */ /* 0x000fce00078e02ff */
.L_x_194:
[----:B------:R-:W-:Y:S05]  /*5ed0*/  BSYNC B1 ;  /* 0x0000000000017941 */ /* 0x000fea0003800000 */
.L_x_193:
[----:B------:R-:W-:Y:S01]  /*5ee0*/  @!P5 IMAD R153, R153, R16, R3 ;  /* 0x000000109999d224 */ /* 0x000fe200078e0203 */
[----:B------:R-:W-:Y:S04]  /*5ef0*/  BSSY B1, `(.L_x_195) ;  /* 0x0000006000017945 */ /* 0x000fe80003800000 */
[----:B------:R0:W-:Y:S01]  /*5f00*/  @!P5 STG.E.U8 desc[UR46][R6.64+0x41], R153 ;  /* 0x000041990600d986 */ /* 0x0001e2000c10112e */
[----:B------:R-:W-:Y:S05]  /*5f10*/  @P6 BRA `(.L_x_196) ;  /* 0x00000000000c6947 */ /* 0x000fea0003800000 */
[----:B------:R-:W5:Y:S02]  /*5f20*/  LDG.E.U8 R2, desc[UR46][R18.64+0x40] ;  /* 0x0000402e12027981 */ /* 0x000f64000c1e1100 */
[----:B-----5:R-:W-:-:S05]  /*5f30*/  PRMT R20, R2, 0x8880, RZ ;  /* 0x0000888002147816 */ /* 0x020fca00000000ff */
[----:B------:R-:W-:-:S07]  /*5f40*/  IMAD R3, R20, R17, RZ ;  /* 0x0000001114037224 */ /* 0x000fce00078e02ff */
.L_x_196:
[----:B------:R-:W-:Y:S05]  /*5f50*/  BSYNC B1 ;  /* 0x0000000000017941 */ /* 0x000fea0003800000 */
.L_x_195:
        /* <DEDUP_REMOVED lines=10> */
.L_x_198:
[----:B------:R-:W-:Y:S05]  /*6000*/  BSYNC B1 ;  /* 0x0000000000017941 */ /* 0x000fea0003800000 */
.L_x_197:
[----:B------:R-:W-:Y:S01]  /*6010*/  @!P4 IMAD R155, R155, R16, R3 ;  /* 0x000000109b9bc224 */ /* 0x000fe200078e0203 */
[----:B------:R-:W-:Y:S04]  /*6020*/  BSSY B1, `(.L_x_199) ;  /* 0x0000006000017945 */ /* 0x000fe80003800000 */
[----:B------:R0:W-:Y:S01]  /*6030*/  @!P4 STG.E.U8 desc[UR46][R10.64+0x41], R155 ;  /* 0x0000419b0a00c986 */ /* 0x0001e2000c10112e */
[----:B------:R-:W-:Y:S05]  /*6040*/  @P5 BRA `(.L_x_200) ;  /* 0x00000000000c5947 */ /* 0x000fea0003800000 */
[----:B------:R-:W5:Y:S02]  /*6050*/  LDG.E.U8 R2, desc[UR46][R22.64+0x48] ;  /* 0x0000482e16027981 */ /* 0x000f64000c1e1100 */
[----:B-----5:R-:W-:-:S05]  /*6060*/  PRMT R20, R2, 0x8880, RZ ;  /* 0x0000888002147816 */ /* 0x020fca00000000ff */
[----:B------:R-:W-:-:S07]  /*6070*/  IMAD R3, R20, R17, RZ ;  /* 0x0000001114037224 */ /* 0x000fce00078e02ff */
.L_x_200:
[----:B------:R-:W-:Y:S05]  /*6080*/  BSYNC B1 ;  /* 0x0000000000017941 */ /* 0x000fea0003800000 */
.L_x_199:
[----:B0-----:R-:W-:Y:S01]  /*6090*/  @!P5 IMAD R21, R156, R16, R3 ;  /* 0x000000109c15d224 */ /* 0x001fe200078e0203 */
[----:B------:R-:W-:Y:S04]  /*60a0*/  BSSY B1, `(.L_x_201) ;  /* 0x0000006000017945 */ /* 0x000fe80003800000 */
[----:B------:R0:W-:Y:S01]  /*60b0*/  @!P5 STG.E.U8 desc[UR46][R6.64+0x48], R21 ;  /* 0x000048150600d986 */ /* 0x0001e2000c10112e */
[----:B------:R-:W-:Y:S05]  /*60c0*/  @P6 BRA `(.L_x_202) ;  /* 0x00000000000c6947 */ /* 0x000fea0003800000 */
[----:B------:R-:W5:Y:S02]  /*60d0*/  LDG.E.U8 R2, desc[UR46][R22.64+0x49] ;  /* 0x0000492e16027981 */ /* 0x000f64000c1e1100 */
[----:B-----5:R-:W-:-:S05]  /*60e0*/  PRMT R20, R2, 0x8880, RZ ;  /* 0x0000888002147816 */ /* 0x020fca00000000ff */
[----:B------:R-:W-:-:S07]  /*60f0*/  IMAD R3, R20, R17, RZ ;  /* 0x0000001114037224 */ /* 0x000fce00078e02ff */
.L_x_202:
[----:B------:R-:W-:Y:S05]  /*6100*/  BSYNC B1 ;  /* 0x0000000000017941 */ /* 0x000fea0003800000 */
.L_x_201:
        /* <DEDUP_REMOVED lines=10> */
.L_x_204:
[----:B------:R-:W-:Y:S05]  /*61b0*/  BSYNC B1 ;  /* 0x0000000000017941 */ /* 0x000fea0003800000 */
.L_x_203:
[----:B0-----:R-:W-:Y:S01]  /*61c0*/  @!P4 IMAD R21, R158, R16, R3 ;  /* 0x000000109e15c224 */ /* 0x001fe200078e0203 */
[----:B------:R-:W-:Y:S04]  /*61d0*/  BSSY B1, `(.L_x_205) ;  /* 0x0000006000017945 */ /* 0x000fe80003800000 */
[----:B------:R0:W-:Y:S01]  /*61e0*/  @!P4 STG.E.U8 desc[UR46][R10.64+0x48], R21 ;  /* 0x000048150a00c986 */ /* 0x0001e2000c10112e */
[----:B------:R-:W-:Y:S05]  /*61f0*/  @P5 BRA `(.L_x_206) ;  /* 0x00000000000c5947 */ /* 0x000fea0003800000 */
[----:B------:R-:W5:Y:S02]  /*6200*/  LDG.E.U8 R2, desc[UR46][R18.64+0x49] ;  /* 0x0000492e12027981 */ /* 0x000f64000c1e1100 */
[----:B-----5:R-:W-:-:S05]  /*6210*/  PRMT R20, R2, 0x8880, RZ ;  /* 0x0000888002147816 */ /* 0x020fca00000000ff */
[----:B------:R-:W-:-:S07]  /*6220*/  IMAD R3, R20, R17, RZ ;  /* 0x0000001114037224 */ /* 0x000fce00078e02ff */
.L_x_206:
[----:B------:R-:W-:Y:S05]  /*6230*/  BSYNC B1 ;  /* 0x0000000000017941 */ /* 0x000fea0003800000 */
.L_x_205:
[----:B------:R-:W-:Y:S01]  /*6240*/  @!P5 IMAD R159, R159, R16, R3 ;  /* 0x000000109f9fd224 */ /* 0x000fe200078e0203 */
[----:B------:R-:W-:Y:S04]  /*6250*/  BSSY B1, `(.L_x_207) ;  /* 0x0000006000017945 */ /* 0x000fe80003800000 */
[----:B------:R0:W-:Y:S01]  /*6260*/  @!P5 STG.E.U8 desc[UR46][R10.64+0x49], R159 ;  /* 0x0000499f0a00d986 */ /* 0x0001e2000c10112e */
[----:B------:R-:W-:Y:S05]  /*6270*/  @P6 BRA `(.L_x_208) ;  /* 0x00000000000c6947 */ /* 0x000fea0003800000 */
[----:B------:R-:W5:Y:S02]  /*6280*/  LDG.E.U8 R2, desc[UR46][R22.64+0x50] ;  /* 0x0000502e16027981 */ /* 0x000f64000c1e1100 */
[----:B-----5:R-:W-:-:S05]  /*6290*/  PRMT R20, R2, 0x8880, RZ ;  /* 0x0000888002147816 */ /* 0x020fca00000000ff */
[----:B------:R-:W-:-:S07]  /*62a0*/  IMAD R3, R20, R17, RZ ;  /* 0x0000001114037224 */ /* 0x000fce00078e02ff */
.L_x_208:
[----:B------:R-:W-:Y:S05]  /*62b0*/  BSYNC B1 ;  /* 0x0000000000017941 */ /* 0x000fea0003800000 */
.L_x_207:
        /* <DEDUP_REMOVED lines=10> */
.L_x_210:
[----:B------:R-:W-:Y:S05]  /*6360*/  BSYNC B1 ;  /* 0x0000000000017941 */ /* 0x000fea0003800000 */
.L_x_209:
[----:B------:R-:W-:Y:S01]  /*6370*/  @!P4 IMAD R161, R161, R16, R3 ;  /* 0x00000010a1a1c224 */ /* 0x000fe200078e0203 */
[----:B------:R-:W-:Y:S04]  /*6380*/  BSSY B1, `(.L_x_211) ;  /* 0x0000006000017945 */ /* 0x000fe80003800000 */
[----:B------:R0:W-:Y:S01]  /*6390*/  @!P4 STG.E.U8 desc[UR46][R6.64+0x51], R161 ;  /* 0x000051a10600c986 */ /* 0x0001e2000c10112e */
[----:B------:R-:W-:Y:S05]  /*63a0*/  @P5 BRA `(.L_x_212) ;  /* 0x00000000000c5947 */ /* 0x000fea0003800000 */
[----:B------:R-:W5:Y:S02]  /*63b0*/  LDG.E.U8 R2, desc[UR46][R18.64+0x50] ;  /* 0x0000502e12027981 */ /* 0x000f64000c1e1100 */
[----:B-----5:R-:W-:-:S05]  /*63c0*/  PRMT R20, R2, 0x8880, RZ ;  /* 0x0000888002147816 */ /* 0x020fca00000000ff */
[----:B------:R-:W-:-:S07]  /*63d0*/  IMAD R3, R20, R17, RZ ;  /* 0x0000001114037224 */ /* 0x000fce00078e02ff */
.L_x_212:
[----:B------:R-:W-:Y:S05]  /*63e0*/  BSYNC B1 ;  /* 0x0000000000017941 */ /* 0x000fea0003800000 */
.L_x_211:
[----:B0-----:R-:W-:Y:S01]  /*63f0*/  @!P5 IMAD R21, R162, R16, R3 ;  /* 0x00000010a215d224 */ /* 0x001fe200078e0203 */
[----:B------:R-:W-:Y:S04]  /*6400*/  BSSY B1, `(.L_x_213) ;  /* 0x0000006000017945 */ /* 0x000fe80003800000 */
[----:B------:R0:W-:Y:S01]  /*6410*/  @!P5 STG.E.U8 desc[UR46][R10.64+0x50], R21 ;  /* 0x000050150a00d986 */ /* 0x0001e2000c10112e */
[----:B------:R-:W-:Y:S05]  /*6420*/  @P6 BRA `(.L_x_214) ;  /* 0x00000000000c6947 */ /* 0x000fea0003800000 */
[----:B------:R-:W5:Y:S02]  /*6430*/  LDG.E.U8 R2, desc[UR46][R18.64+0x51] ;  /* 0x0000512e12027981 */ /* 0x000f64000c1e1100 */
[----:B-----5:R-:W-:-:S05]  /*6440*/  PRMT R20, R2, 0x8880, RZ ;  /* 0x0000888002147816 */ /* 0x020fca00000000ff */
[----:B------:R-:W-:-:S07]  /*6450*/  IMAD R3, R20, R17, RZ ;  /* 0x0000001114037224 */ /* 0x000fce00078e02ff */
.L_x_214:
[----:B------:R-:W-:Y:S05]  /*6460*/  BSYNC B1 ;  /* 0x0000000000017941 */ /* 0x000fea0003800000 */
.L_x_213:
        /* <DEDUP_REMOVED lines=10> */
.L_x_216:
[----:B------:R-:W-:Y:S05]  /*6510*/  BSYNC B1 ;  /* 0x0000000000017941 */ /* 0x000fea0003800000 */
.L_x_215:
[----:B0-----:R-:W-:Y:S01]  /*6520*/  @!P4 IMAD R21, R164, R16, R3 ;  /* 0x00000010a415c224 */ /* 0x001fe200078e0203 */
[----:B------:R-:W-:Y:S04]  /*6530*/  BSSY B1, `(.L_x_217) ;  /* 0x0000006000017945 */ /* 0x000fe80003800000 */
[----:B------:R0:W-:Y:S01]  /*6540*/  @!P4 STG.E.U8 desc[UR46][R6.64+0x58], R21 ;  /* 0x000058150600c986 */ /* 0x0001e2000c10112e */
[----:B------:R-:W-:Y:S05]  /*6550*/  @P5 BRA `(.L_x_218) ;  /* 0x00000000000c5947 */ /* 0x000fea0003800000 */
[----:B------:R-:W5:Y:S02]  /*6560*/  LDG.E.U8 R2, desc[UR46][R22.64+0x59] ;  /* 0x0000592e16027981 */ /* 0x000f64000c1e1100 */
[----:B-----5:R-:W-:-:S05]  /*6570*/  PRMT R20, R2, 0x8880, RZ ;  /* 0x0000888002147816 */ /* 0x020fca00000000ff */
[----:B------:R-:W-:-:S07]  /*6580*/  IMAD R3, R20, R17, RZ ;  /* 0x0000001114037224 */ /* 0x000fce00078e02ff */
.L_x_218:
[----:B------:R-:W-:Y:S05]  /*6590*/  BSYNC B1 ;  /* 0x0000000000017941 */ /* 0x000fea0003800000 */
.L_x_217:
[----:B------:R-:W-:Y:S01]  /*65a0*/  @!P5 IMAD R165, R165, R16, R3 ;  /* 0x00000010a5a5d224 */ /* 0x000fe200078e0203 */
[----:B------:R-:W-:Y:S04]  /*65b0*/  BSSY B1, `(.L_x_219) ;  /* 0x0000006000017945 */ /* 0x000fe80003800000 */
[----:B------:R0:W-:Y:S01]  /*65c0*/  @!P5 STG.E.U8 desc[UR46][R6.64+0x59], R165 ;  /* 0x000059a50600d986 */ /* 0x0001e2000c10112e */
[----:B------:R-:W-:Y:S05]  /*65d0*/  @P6 BRA `(.L_x_220) ;  /* 0x00000000000c6947 */ /* 0x000fea0003800000 */
[----:B------:R-:W5:Y:S02]  /*65e0*/  LDG.E.U8 R2, desc[UR46][R18.64+0x58] ;  /* 0x0000582e12027981 */ /* 0x000f64000c1e1100 */
[----:B-----5:R-:W-:-:S05]  /*65f0*/  PRMT R20, R2, 0x8880, RZ ;  /* 0x0000888002147816 */ /* 0x020fca00000000ff */
[----:B------:R-:W-:-:S07]  /*6600*/  IMAD R3, R20, R17, RZ ;  /* 0x0000001114037224 */ /* 0x000fce00078e02ff */
.L_x_220:
[----:B------:R-:W-:Y:S05]  /*6610*/  BSYNC B1 ;  /* 0x0000000000017941 */ /* 0x000fea0003800000 */
.L_x_219:
        /* <DEDUP_REMOVED lines=10> */
.L_x_222:
[----:B------:R-:W-:Y:S05]  /*66c0*/  BSYNC B1 ;  /* 0x0000000000017941 */ /* 0x000fea0003800000 */
.L_x_221:
[----:B------:R-:W-:Y:S01]  /*66d0*/  @!P4 IMAD R167, R167, R16, R3 ;  /* 0x00000010a7a7c224 */ /* 0x000fe200078e0203 */
[----:B------:R-:W-:Y:S04]  /*66e0*/  BSSY B1, `(.L_x_223) ;  /* 0x0000006000017945 */ /* 0x000fe80003800000 */
[----:B------:R0:W-:Y:S01]  /*66f0*/  @!P4 STG.E.U8 desc[UR46][R10.64+0x59], R167 ;  /* 0x000059a70a00c986 */ /* 0x0001e2000c10112e */
[----:B------:R-:W-:Y:S05]  /*6700*/  @P5 BRA `(.L_x_224) ;  /* 0x00000000000c5947 */ /* 0x000fea0003800000 */
[----:B------:R-:W5:Y:S02]  /*6710*/  LDG.E.U8 R2, desc[UR46][R14.64+0x60] ;  /* 0x0000602e0e027981 */ /* 0x000f64000c1e1100 */
[----:B-----5:R-:W-:-:S05]  /*6720*/  PRMT R20, R2, 0x8880, RZ ;  /* 0x0000888002147816 */ /* 0x020fca00000000ff */
[----:B------:R-:W-:-:S07]  /*6730*/  IMAD R3, R20, R17, RZ ;  /* 0x0000001114037224 */ /* 0x000fce00078e02ff */
.L_x_224:
[----:B------:R-:W-:Y:S05]  /*6740*/  BSYNC B1 ;  /* 0x0000000000017941 */ /* 0x000fea0003800000 */
.L_x_223:
[----:B0-----:R-:W-:Y:S01]  /*6750*/  @!P5 IMAD R21, R136, R16, R3 ;  /* 0x000000108815d224 */ /* 0x001fe200078e0203 */
[----:B------:R-:W-:Y:S04]  /*6760*/  BSSY B1, `(.L_x_225) ;  /* 0x0000006000017945 */ /* 0x000fe80003800000 */
[----:B------:R0:W-:Y:S01]  /*6770*/  @!P5 STG.E.U8 desc[UR46][R4.64+0x60], R21 ;  /* 0x000060150400d986 */ /* 0x0001e2000c10112e */
[----:B------:R-:W-:Y:S05]  /*6780*/  @P6 BRA `(.L_x_226) ;  /* 0x00000000000c6947 */ /* 0x000fea0003800000 */
[----:B------:R-:W5:Y:S02]  /*6790*/  LDG.E.U8 R2, desc[UR46][R14.64+0x61] ;  /* 0x0000612e0e027981 */ /* 0x000f64000c1e1100 */
[----:B-----5:R-:W-:-:S05]  /*67a0*/  PRMT R20, R2, 0x8880, RZ ;  /* 0x0000888002147816 */ /* 0x020fca00000000ff */
[----:B------:R-:W-:-:S07]  /*67b0*/  IMAD R3, R20, R17, RZ ;  /* 0x0000001114037224 */ /* 0x000fce00078e02ff */
.L_x_226:
[----:B------:R-:W-:Y:S05]  /*67c0*/  BSYNC B1 ;  /* 0x0000000000017941 */ /* 0x000fea0003800000 */
.L_x_225:
        /* <DEDUP_REMOVED lines=10> */
.L_x_228:
[----:B------:R-:W-:Y:S05]  /*6870*/  BSYNC B1 ;  /* 0x0000000000017941 */ /* 0x000fea0003800000 */
.L_x_227:
[----:B0-----:R-:W-:Y:S01]  /*6880*/  @!P4 IMAD R21, R138, R16, R3 ;  /* 0x000000108a15c224 */ /* 0x001fe200078e0203 */
[----:B------:R-:W-:Y:S04]  /*6890*/  BSSY B1, `(.L_x_229) ;  /* 0x0000006000017945 */ /* 0x000fe80003800000 */
[----:B------:R0:W-:Y:S01]  /*68a0*/  @!P4 STG.E.U8 desc[UR46][R8.64+0x60], R21 ;  /* 0x000060150800c986 */ /* 0x0001e2000c10112e */
[----:B------:R-:W-:Y:S05]  /*68b0*/  @P5 BRA `(.L_x_230) ;  /* 0x00000000000c5947 */ /* 0x000fea0003800000 */
[----:B------:R-:W5:Y:S02]  /*68c0*/  LDG.E.U8 R2, desc[UR46][R12.64+0x61] ;  /* 0x0000612e0c027981 */ /* 0x000f64000c1e1100 */
[----:B-----5:R-:W-:-:S05]  /*68d0*/  PRMT R20, R2, 0x8880, RZ ;  /* 0x0000888002147816 */ /* 0x020fca00000000ff */
[----:B------:R-:W-:-:S07]  /*68e0*/  IMAD R3, R20, R17, RZ ;  /* 0x0000001114037224 */ /* 0x000fce00078e02ff */
.L_x_230:
[----:B------:R-:W-:Y:S05]  /*68f0*/  BSYNC B1 ;  /* 0x0000000000017941 */ /* 0x000fea0003800000 */
.L_x_229:
[----:B------:R-:W-:Y:S01]  /*6900*/  @!P5 IMAD R139, R139, R16, R3 ;  /* 0x000000108b8bd224 */ /* 0x000fe200078e0203 */
[----:B------:R-:W-:Y:S04]  /*6910*/  BSSY B1, `(.L_x_231) ;  /* 0x0000006000017945 */ /* 0x000fe80003800000 */
[----:B------:R0:W-:Y:S01]  /*6920*/  @!P5 STG.E.U8 desc[UR46][R8.64+0x61], R139 ;  /* 0x0000618b0800d986 */ /* 0x0001e2000c10112e */
[----:B------:R-:W-:Y:S05]  /*6930*/  @P6 BRA `(.L_x_232) ;  /* 0x00000000000c6947 */ /* 0x000fea0003800000 */
[----:B------:R-:W5:Y:S02]  /*6940*/  LDG.E.U8 R2, desc[UR46][R14.64+0x68] ;  /* 0x0000682e0e027981 */ /* 0x000f64000c1e1100 */
[----:B-----5:R-:W-:-:S05]  /*6950*/  PRMT R20, R2, 0x8880, RZ ;  /* 0x0000888002147816 */ /* 0x020fca00000000ff */
[----:B------:R-:W-:-:S07]  /*6960*/  IMAD R3, R20, R17, RZ ;  /* 0x0000001114037224 */ /* 0x000fce00078e02ff */
.L_x_232:
[----:B------:R-:W-:Y:S05]  /*6970*/  BSYNC B1 ;  /* 0x0000000000017941 */ /* 0x000fea0003800000 */
.L_x_231:
        /* <DEDUP_REMOVED lines=10> */
.L_x_234:
[----:B------:R-:W-:Y:S05]  /*6a20*/  BSYNC B1 ;  /* 0x0000000000017941 */ /* 0x000fea0003800000 */
.L_x_233:
[----:B------:R-:W-:Y:S01]  /*6a30*/  @!P4 IMAD R141, R141, R16, R3 ;  /* 0x000000108d8dc224 */ /* 0x000fe200078e0203 */
[----:B------:R-:W-:Y:S04]  /*6a40*/  BSSY B1, `(.L_x_235) ;  /* 0x0000006000017945 */ /* 0x000fe80003800000 */
[----:B------:R0:W-:Y:S01]  /*6a50*/  @!P4 STG.E.U8 desc[UR46][R4.64+0x69], R141 ;  /* 0x0000698d0400c986 */ /* 0x0001e2000c10112e */
[----:B------:R-:W-:Y:S05]  /*6a60*/  @P5 BRA `(.L_x_236) ;  /* 0x00000000000c5947 */ /* 0x000fea0003800000 */
[----:B------:R-:W5:Y:S02]  /*6a70*/  LDG.E.U8 R2, desc[UR46][R12.64+0x68] ;  /* 0x0000682e0c027981 */ /* 0x000f64000c1e1100 */
[----:B-----5:R-:W-:-:S05]  /*6a80*/  PRMT R20, R2, 0x8880, RZ ;  /* 0x0000888002147816 */ /* 0x020fca00000000ff */
[----:B------:R-:W-:-:S07]  /*6a90*/  IMAD R3, R20, R17, RZ ;  /* 0x0000001114037224 */ /* 0x000fce00078e02ff */
.L_x_236:
[----:B------:R-:W-:Y:S05]  /*6aa0*/  BSYNC B1 ;  /* 0x0000000000017941 */ /* 0x000fea0003800000 */
.L_x_235:
[----:B0-----:R-:W-:Y:S01]  /*6ab0*/  @!P5 IMAD R21, R142, R16, R3 ;  /* 0x000000108e15d224 */ /* 0x001fe200078e0203 */
[----:B------:R-:W-:Y:S04]  /*6ac0*/  BSSY B1, `(.L_x_237) ;  /* 0x0000006000017945 */ /* 0x000fe80003800000 */
[----:B------:R0:W-:Y:S01]  /*6ad0*/  @!P5 STG.E.U8 desc[UR46][R8.64+0x68], R21 ;  /* 0x000068150800d986 */ /* 0x0001e2000c10112e */
[----:B------:R-:W-:Y:S05]  /*6ae0*/  @P6 BRA `(.L_x_238) ;  /* 0x00000000000c6947 */ /* 0x000fea0003800000 */
[----:B------:R-:W5:Y:S02]  /*6af0*/  LDG.E.U8 R2, desc[UR46][R12.64+0x69] ;  /* 0x0000692e0c027981 */ /* 0x000f64000c1e1100 */
[----:B-----5:R-:W-:-:S05]  /*6b00*/  PRMT R20, R2, 0x8880, RZ ;  /* 0x0000888002147816 */ /* 0x020fca00000000ff */
[----:B------:R-:W-:-:S07]  /*6b10*/  IMAD R3, R20, R17, RZ ;  /* 0x0000001114037224 */ /* 0x000fce00078e02ff */
.L_x_238:
[----:B------:R-:W-:Y:S05]  /*6b20*/  BSYNC B1 ;  /* 0x0000000000017941 */ /* 0x000fea0003800000 */
.L_x_237:
        /* <DEDUP_REMOVED lines=10> */
.L_x_240:
[----:B------:R-:W-:Y:S05]  /*6bd0*/  BSYNC B1 ;  /* 0x0000000000017941 */ /* 0x000fea0003800000 */
.L_x_239:
[----:B0-----:R-:W-:Y:S01]  /*6be0*/  @!P4 IMAD R21, R144, R16, R3 ;  /* 0x000000109015c224 */ /* 0x001fe200078e0203 */
[----:B------:R-:W-:Y:S04]  /*6bf0*/  BSSY B1, `(.L_x_241) ;  /* 0x0000006000017945 */ /* 0x000fe80003800000 */
[----:B------:R0:W-:Y:S01]  /*6c00*/  @!P4 STG.E.U8 desc[UR46][R4.64+0x70], R21 ;  /* 0x000070150400c986 */ /* 0x0001e2000c10112e */
[----:B------:R-:W-:Y:S05]  /*6c10*/  @P5 BRA `(.L_x_242) ;  /* 0x00000000000c5947 */ /* 0x000fea0003800000 */
[----:B------:R-:W5:Y:S02]  /*6c20*/  LDG.E.U8 R2, desc[UR46][R14.64+0x71] ;  /* 0x0000712e0e027981 */ /* 0x000f64000c1e1100 */
[----:B-----5:R-:W-:-:S05]  /*6c30*/  PRMT R20, R2, 0x8880, RZ ;  /* 0x0000888002147816 */ /* 0x020fca00000000ff */
[----:B------:R-:W-:-:S07]  /*6c40*/  IMAD R3, R20, R17, RZ ;  /* 0x0000001114037224 */ /* 0x000fce00078e02ff */
.L_x_242:
[----:B------:R-:W-:Y:S05]  /*6c50*/  BSYNC B1 ;  /* 0x0000000000017941 */ /* 0x000fea0003800000 */
.L_x_241:
[----:B------:R-:W-:Y:S01]  /*6c60*/  @!P5 IMAD R145, R145, R16, R3 ;  /* 0x000000109191d224 */ /* 0x000fe200078e0203 */
[----:B------:R-:W-:Y:S04]  /*6c70*/  BSSY B1, `(.L_x_243) ;  /* 0x0000006000017945 */ /* 0x000fe80003800000 */
[----:B------:R0:W-:Y:S01]  /*6c80*/  @!P5 STG.E.U8 desc[UR46][R4.64+0x71], R145 ;  /* 0x000071910400d986 */ /* 0x0001e2000c10112e */
[----:B------:R-:W-:Y:S05]  /*6c90*/  @P6 BRA `(.L_x_244) ;  /* 0x00000000000c6947 */ /* 0x000fea0003800000 */
[----:B------:R-:W5:Y:S02]  /*6ca0*/  LDG.E.U8 R2, desc[UR46][R12.64+0x70] ;  /* 0x0000702e0c027981 */ /* 0x000f64000c1e1100 */
[----:B-----5:R-:W-:-:S05]  /*6cb0*/  PRMT R20, R2, 0x8880, RZ ;  /* 0x0000888002147816 */ /* 0x020fca00000000ff */
[----:B------:R-:W-:-:S07]  /*6cc0*/  IMAD R3, R20, R17, RZ ;  /* 0x0000001114037224 */ /* 0x000fce00078e02ff */
.L_x_244:
[----:B------:R-:W-:Y:S05]  /*6cd0*/  BSYNC B1 ;  /* 0x0000000000017941 */ /* 0x000fea0003800000 */
.L_x_243:
        /* <DEDUP_REMOVED lines=10> */
.L_x_246:
[----:B------:R-:W-:Y:S05]  /*6d80*/  BSYNC B1 ;  /* 0x0000000000017941 */ /* 0x000fea0003800000 */
.L_x_245:
[----:B------:R-:W-:Y:S01]  /*6d90*/  @!P4 IMAD R147, R147, R16, R3 ;  /* 0x000000109393c224 */ /* 0x000fe200078e0203 */
[----:B------:R-:W-:Y:S04]  /*6da0*/  BSSY B1, `(.L_x_247) ;  /* 0x0000006000017945 */ /* 0x000fe80003800000 */
[----:B------:R0:W-:Y:S01]  /*6db0*/  @!P4 STG.E.U8 desc[UR46][R8.64+0x71], R147 ;  /* 0x000071930800c986 */ /* 0x0001e2000c10112e */
[----:B------:R-:W-:Y:S05]  /*6dc0*/  @P5 BRA `(.L_x_248) ;  /* 0x00000000000c5947 */ /* 0x000fea0003800000 */
[----:B------:R-:W5:Y:S02]  /*6dd0*/  LDG.E.U8 R2, desc[UR46][R14.64+0x78] ;  /* 0x0000782e0e027981 */ /* 0x000f64000c1e1100 */
[----:B-----5:R-:W-:-:S05]  /*6de0*/  PRMT R20, R2, 0x8880, RZ ;  /* 0x0000888002147816 */ /* 0x020fca00000000ff */
[----:B------:R-:W-:-:S07]  /*6df0*/  IMAD R3, R20, R17, RZ ;  /* 0x0000001114037224 */ /* 0x000fce00078e02ff */
.L_x_248:
[----:B------:R-:W-:Y:S05]  /*6e00*/  BSYNC B1 ;  /* 0x0000000000017941 */ /* 0x000fea0003800000 */
.L_x_247:
[----:B0-----:R-:W-:Y:S01]  /*6e10*/  @!P5 IMAD R21, R148, R16, R3 ;  /* 0x000000109415d224 */ /* 0x001fe200078e0203 */
[----:B------:R-:W-:Y:S04]  /*6e20*/  BSSY B1, `(.L_x_249) ;  /* 0x0000006000017945 */ /* 0x000fe80003800000 */
[----:B------:R0:W-:Y:S01]  /*6e30*/  @!P5 STG.E.U8 desc[UR46][R4.64+0x78], R21 ;  /* 0x000078150400d986 */ /* 0x0001e2000c10112e */
[----:B------:R-:W-:Y:S05]  /*6e40*/  @P6 BRA `(.L_x_250) ;  /* 0x00000000000c6947 */ /* 0x000fea0003800000 */
[----:B------:R-:W5:Y:S02]  /*6e50*/  LDG.E.U8 R2, desc[UR46][R14.64+0x79] ;  /* 0x0000792e0e027981 */ /* 0x000f64000c1e1100 */
[----:B-----5:R-:W-:-:S05]  /*6e60*/  PRMT R20, R2, 0x8880, RZ ;  /* 0x0000888002147816 */ /* 0x020fca00000000ff */
[----:B------:R-:W-:-:S07]  /*6e70*/  IMAD R3, R20, R17, RZ ;  /* 0x0000001114037224 */ /* 0x000fce00078e02ff */
.L_x_250:
[----:B------:R-:W-:Y:S05]  /*6e80*/  BSYNC B1 ;  /* 0x0000000000017941 */ /* 0x000fea0003800000 */
.L_x_249:
        /* <DEDUP_REMOVED lines=10> */
.L_x_252:
[----:B------:R-:W-:Y:S05]  /*6f30*/  BSYNC B1 ;  /* 0x0000000000017941 */ /* 0x000fea0003800000 */
.L_x_251:
[----:B0-----:R-:W-:Y:S01]  /*6f40*/  @!P4 IMAD R21, R150, R16, R3 ;  /* 0x000000109615c224 */ /* 0x001fe200078e0203 */
[----:B------:R-:W-:Y:S04]  /*6f50*/  BSSY B1, `(.L_x_253) ;  /* 0x0000006000017945 */ /* 0x000fe80003800000 */
[----:B------:R0:W-:Y:S01]  /*6f60*/  @!P4 STG.E.U8 desc[UR46][R8.64+0x78], R21 ;  /* 0x000078150800c986 */ /* 0x0001e2000c10112e */
[----:B------:R-:W-:Y:S05]  /*6f70*/  @P5 BRA `(.L_x_254) ;  /* 0x00000000000c5947 */ /* 0x000fea0003800000 */
[----:B------:R-:W5:Y:S02]  /*6f80*/  LDG.E.U8 R2, desc[UR46][R12.64+0x79] ;  /* 0x0000792e0c027981 */ /* 0x000f64000c1e1100 */
[----:B-----5:R-:W-:-:S05]  /*6f90*/  PRMT R20, R2, 0x8880, RZ ;  /* 0x0000888002147816 */ /* 0x020fca00000000ff */
[----:B------:R-:W-:-:S07]  /*6fa0*/  IMAD R3, R20, R17, RZ ;  /* 0x0000001114037224 */ /* 0x000fce00078e02ff */
.L_x_254:
[----:B------:R-:W-:Y:S05]  /*6fb0*/  BSYNC B1 ;  /* 0x0000000000017941 */ /* 0x000fea0003800000 */
.L_x_253:
[----:B------:R-:W-:Y:S01]  /*6fc0*/  @!P5 IMAD R151, R151, R16, R3 ;  /* 0x000000109797d224 */ /* 0x000fe200078e0203 */
[----:B------:R-:W-:Y:S04]  /*6fd0*/  BSSY B1, `(.L_x_255) ;  /* 0x0000006000017945 */ /* 0x000fe80003800000 */
[----:B------:R0:W-:Y:S01]  /*6fe0*/  @!P5 STG.E.U8 desc[UR46][R8.64+0x79], R151 ;  /* 0x000079970800d986 */ /* 0x0001e2000c10112e */
[----:B------:R-:W-:Y:S05]  /*6ff0*/  @P6 BRA `(.L_x_256) ;  /* 0x00000000000c6947 */ /* 0x000fea0003800000 */
[----:B------:R-:W5:Y:S02]  /*7000*/  LDG.E.U8 R2, desc[UR46][R22.64+0x60] ;  /* 0x0000602e16027981 */ /* 0x000f64000c1e1100 */
[----:B-----5:R-:W-:-:S05]  /*7010*/  PRMT R20, R2, 0x8880, RZ ;  /* 0x0000888002147816 */ /* 0x020fca00000000ff */
[----:B------:R-:W-:-:S07]  /*7020*/  IMAD R3, R20, R17, RZ ;  /* 0x0000001114037224 */ /* 0x000fce00078e02ff */
.L_x_256:
[----:B------:R-:W-:Y:S05]  /*7030*/  BSYNC B1 ;  /* 0x0000000000017941 */ /* 0x000fea0003800000 */
.L_x_255:
        /* <DEDUP_REMOVED lines=10> */
.L_x_258:
[----:B------:R-:W-:Y:S05]  /*70e0*/  BSYNC B1 ;  /* 0x0000000000017941 */ /* 0x000fea0003800000 */
.L_x_257:
[----:B------:R-:W-:Y:S01]  /*70f0*/  @!P4 IMAD R121, R121, R16, R3 ;  /* 0x000000107979c224 */ /* 0x000fe200078e0203 */
[----:B------:R-:W-:Y:S04]  /*7100*/  BSSY B1, `(.L_x_259) ;  /* 0x0000006000017945 */ /* 0x000fe80003800000 */
[----:B------:R0:W-:Y:S01]  /*7110*/  @!P4 STG.E.U8 desc[UR46][R6.64+0x61], R121 ;  /* 0x000061790600c986 */ /* 0x0001e2000c10112e */
[----:B------:R-:W-:Y:S05]  /*7120*/  @P5 BRA `(.L_x_260) ;  /* 0x00000000000c5947 */ /* 0x000fea0003800000 */
[----:B------:R-:W5:Y:S02]  /*7130*/  LDG.E.U8 R2, desc[UR46][R18.64+0x60] ;  /* 0x0000602e12027981 */ /* 0x000f64000c1e1100 */
[----:B-----5:R-:W-:-:S05]  /*7140*/  PRMT R20, R2, 0x8880, RZ ;  /* 0x0000888002147816 */ /* 0x020fca00000000ff */
[----:B------:R-:W-:-:S07]  /*7150*/  IMAD R3, R20, R17, RZ ;  /* 0x0000001114037224 */ /* 0x000fce00078e02ff */
.L_x_260:
[----:B------:R-:W-:Y:S05]  /*7160*/  BSYNC B1 ;  /* 0x0000000000017941 */ /* 0x000fea0003800000 */
.L_x_259:
[----:B0-----:R-:W-:Y:S01]  /*7170*/  @!P5 IMAD R21, R122, R16, R3 ;  /* 0x000000107a15d224 */ /* 0x001fe200078e0203 */
[----:B------:R-:W-:Y:S04]  /*7180*/  BSSY B1, `(.L_x_261) ;  /* 0x0000006000017945 */ /* 0x000fe80003800000 */
[----:B------:R0:W-:Y:S01]  /*7190*/  @!P5 STG.E.U8 desc[UR46][R10.64+0x60], R21 ;  /* 0x000060150a00d986 */ /* 0x0001e2000c10112e */
[----:B------:R-:W-:Y:S05]  /*71a0*/  @P6 BRA `(.L_x_262) ;  /* 0x00000000000c6947 */ /* 0x000fea0003800000 */
[----:B------:R-:W5:Y:S02]  /*71b0*/  LDG.E.U8 R2, desc[UR46][R18.64+0x61] ;  /* 0x0000612e12027981 */ /* 0x000f64000c1e1100 */
[----:B-----5:R-:W-:-:S05]  /*71c0*/  PRMT R20, R2, 0x8880, RZ ;  /* 0x0000888002147816 */ /* 0x020fca00000000ff */
[----:B------:R-:W-:-:S07]  /*71d0*/  IMAD R3, R20, R17, RZ ;  /* 0x0000001114037224 */ /* 0x000fce00078e02ff */
.L_x_262:
[----:B------:R-:W-:Y:S05]  /*71e0*/  BSYNC B1 ;  /* 0x0000000000017941 */ /* 0x000fea0003800000 */
.L_x_261:
        /* <DEDUP_REMOVED lines=10> */
.L_x_264:
[----:B------:R-:W-:Y:S05]  /*7290*/  BSYNC B1 ;  /* 0x0000000000017941 */ /* 0x000fea0003800000 */
.L_x_263:
[----:B0-----:R-:W-:Y:S01]  /*72a0*/  @!P4 IMAD R21, R124, R16, R3 ;  /* 0x000000107c15c224 */ /* 0x001fe200078e0203 */
[----:B------:R-:W-:Y:S04]  /*72b0*/  BSSY B1, `(.L_x_265) ;  /* 0x0000006000017945 */ /* 0x000fe80003800000 */
[----:B------:R0:W-:Y:S01]  /*72c0*/  @!P4 STG.E.U8 desc[UR46][R6.64+0x68], R21 ;  /* 0x000068150600c986 */ /* 0x0001e2000c10112e */
[----:B------:R-:W-:Y:S05]  /*72d0*/  @P5 BRA `(.L_x_266) ;  /* 0x00000000000c5947 */ /* 0x000fea0003800000 */
[----:B------:R-:W5:Y:S02]  /*72e0*/  LDG.E.U8 R2, desc[UR46][R22.64+0x69] ;  /* 0x0000692e16027981 */ /* 0x000f64000c1e1100 */
[----:B-----5:R-:W-:-:S05]  /*72f0*/  PRMT R20, R2, 0x8880, RZ ;  /* 0x0000888002147816 */ /* 0x020fca00000000ff */
[----:B------:R-:W-:-:S07]  /*7300*/  IMAD R3, R20, R17, RZ ;  /* 0x0000001114037224 */ /* 0x000fce00078e02ff */
.L_x_266:
[----:B------:R-:W-:Y:S05]  /*7310*/  BSYNC B1 ;  /* 0x0000000000017941 */ /* 0x000fea0003800000 */
.L_x_265:
[----:B------:R-:W-:Y:S01]  /*7320*/  @!P5 IMAD R125, R125, R16, R3 ;  /* 0x000000107d7dd224 */ /* 0x000fe200078e0203 */
[----:B------:R-:W-:Y:S04]  /*7330*/  BSSY B1, `(.L_x_267) ;  /* 0x0000006000017945 */ /* 0x000fe80003800000 */
[----:B------:R0:W-:Y:S01]  /*7340*/  @!P5 STG.E.U8 desc[UR46][R6.64+0x69], R125 ;  /* 0x0000697d0600d986 */ /* 0x0001e2000c10112e */
[----:B------:R-:W-:Y:S05]  /*7350*/  @P6 BRA `(.L_x_268) ;  /* 0x00000000000c6947 */ /* 0x000fea0003800000 */
[----:B------:R-:W5:Y:S02]  /*7360*/  LDG.E.U8 R2, desc[UR46][R18.64+0x68] ;  /* 0x0000682e12027981 */ /* 0x000f64000c1e1100 */
[----:B-----5:R-:W-:-:S05]  /*7370*/  PRMT R20, R2, 0x8880, RZ ;  /* 0x0000888002147816 */ /* 0x020fca00000000ff */
[----:B------:R-:W-:-:S07]  /*7380*/  IMAD R3, R20, R17, RZ ;  /* 0x0000001114037224 */ /* 0x000fce00078e02ff */
.L_x_268:
[----:B------:R-:W-:Y:S05]  /*7390*/  BSYNC B1 ;  /* 0x0000000000017941 */ /* 0x000fea0003800000 */
.L_x_267:
        /* <DEDUP_REMOVED lines=10> */
.L_x_270:
[----:B------:R-:W-:Y:S05]  /*7440*/  BSYNC B1 ;  /* 0x0000000000017941 */ /* 0x000fea0003800000 */
.L_x_269:
[----:B------:R-:W-:Y:S01]  /*7450*/  @!P4 IMAD R127, R127, R16, R3 ;  /* 0x000000107f7fc224 */ /* 0x000fe200078e0203 */
[----:B------:R-:W-:Y:S04]  /*7460*/  BSSY B1, `(.L_x_271) ;  /* 0x0000006000017945 */ /* 0x000fe80003800000 */
[----:B------:R0:W-:Y:S01]  /*7470*/  @!P4 STG.E.U8 desc[UR46][R10.64+0x69], R127 ;  /* 0x0000697f0a00c986 */ /* 0x0001e2000c10112e */
[----:B------:R-:W-:Y:S05]  /*7480*/  @P5 BRA `(.L_x_272) ;  /* 0x00000000000c5947 */ /* 0x000fea0003800000 */
[----:B------:R-:W5:Y:S02]  /*7490*/  LDG.E.U8 R2, desc[UR46][R22.64+0x70] ;  /* 0x0000702e16027981 */ /* 0x000f64000c1e1100 */
[----:B-----5:R-:W-:-:S05]  /*74a0*/  PRMT R20, R2, 0x8880, RZ ;  /* 0x0000888002147816 */ /* 0x020fca00000000ff */
[----:B------:R-:W-:-:S07]  /*74b0*/  IMAD R3, R20, R17, RZ ;  /* 0x0000001114037224 */ /* 0x000fce00078e02ff */
.L_x_272:
[----:B------:R-:W-:Y:S05]  /*74c0*/  BSYNC B1 ;  /* 0x0000000000017941 */ /* 0x000fea0003800000 */
.L_x_271:
[----:B0-----:R-:W-:Y:S01]  /*74d0*/  @!P5 IMAD R21, R128, R16, R3 ;  /* 0x000000108015d224 */ /* 0x001fe200078e0203 */
[----:B------:R-:W-:Y:S04]  /*74e0*/  BSSY B1, `(.L_x_273) ;  /* 0x0000006000017945 */ /* 0x000fe80003800000 */
[----:B------:R0:W-:Y:S01]  /*74f0*/  @!P5 STG.E.U8 desc[UR46][R6.64+0x70], R21 ;  /* 0x000070150600d986 */ /* 0x0001e2000c10112e */
[----:B------:R-:W-:Y:S05]  /*7500*/  @P6 BRA `(.L_x_274) ;  /* 0x00000000000c6947 */ /* 0x000fea0003800000 */
[----:B------:R-:W5:Y:S02]  /*7510*/  LDG.E.U8 R2, desc[UR46][R22.64+0x71] ;  /* 0x0000712e16027981 */ /* 0x000f64000c1e1100 */
[----:B-----5:R-:W-:-:S05]  /*7520*/  PRMT R20, R2, 0x8880, RZ ;  /* 0x0000888002147816 */ /* 0x020fca00000000ff */
[----:B------:R-:W-:-:S07]  /*7530*/  IMAD R3, R20, R17, RZ ;  /* 0x0000001114037224 */ /* 0x000fce00078e02ff */
.L_x_274:
[----:B------:R-:W-:Y:S05]  /*7540*/  BSYNC B1 ;  /* 0x0000000000017941 */ /* 0x000fea0003800000 */
.L_x_273:
        /* <DEDUP_REMOVED lines=10> */
.L_x_276:
[----:B------:R-:W-:Y:S05]  /*75f0*/  BSYNC B1 ;  /* 0x0000000000017941 */ /* 0x000fea0003800000 */
.L_x_275:
[----:B0-----:R-:W-:Y:S01]  /*7600*/  @!P4 IMAD R21, R130, R16, R3 ;  /* 0x000000108215c224 */ /* 0x001fe200078e0203 */
[----:B------:R-:W-:Y:S04]  /*7610*/  BSSY B1, `(.L_x_277) ;  /* 0x0000006000017945 */ /* 0x000fe80003800000 */
[----:B------:R0:W-:Y:S01]  /*7620*/  @!P4 STG.E.U8 desc[UR46][R10.64+0x70], R21 ;  /* 0x000070150a00c986 */ /* 0x0001e2000c10112e */
[----:B------:R-:W-:Y:S05]  /*7630*/  @P5 BRA `(.L_x_278) ;  /* 0x00000000000c5947 */ /* 0x000fea0003800000 */
[----:B------:R-:W5:Y:S02]  /*7640*/  LDG.E.U8 R2, desc[UR46][R18.64+0x71] ;  /* 0x0000712e12027981 */ /* 0x000f64000c1e1100 */
[----:B-----5:R-:W-:-:S05]  /*7650*/  PRMT R20, R2, 0x8880, RZ ;  /* 0x0000888002147816 */ /* 0x020fca00000000ff */
[----:B------:R-:W-:-:S07]  /*7660*/  IMAD R3, R20, R17, RZ ;  /* 0x0000001114037224 */ /* 0x000fce00078e02ff */
.L_x_278:
[----:B------:R-:W-:Y:S05]  /*7670*/  BSYNC B1 ;  /* 0x0000000000017941 */ /* 0x000fea0003800000 */
.L_x_277:
[----:B------:R-:W-:Y:S01]  /*7680*/  @!P5 IMAD R131, R131, R16, R3 ;  /* 0x000000108383d224 */ /* 0x000fe200078e0203 */
[----:B------:R-:W-:Y:S04]  /*7690*/  BSSY B1, `(.L_x_279) ;  /* 0x0000006000017945 */ /* 0x000fe80003800000 */
[----:B------:R0:W-:Y:S01]  /*76a0*/  @!P5 STG.E.U8 desc[UR46][R10.64+0x71], R131 ;  /* 0x000071830a00d986 */ /* 0x0001e2000c10112e */
[----:B------:R-:W-:Y:S05]  /*76b0*/  @P6 BRA `(.L_x_280) ;  /* 0x00000000000c6947 */ /* 0x000fea0003800000 */
[----:B------:R-:W5:Y:S02]  /*76c0*/  LDG.E.U8 R2, desc[UR46][R22.64+0x78] ;  /* 0x0000782e16027981 */ /* 0x000f64000c1e1100 */
[----:B-----5:R-:W-:-:S05]  /*76d0*/  PRMT R20, R2, 0x8880, RZ ;  /* 0x0000888002147816 */ /* 0x020fca00000000ff */
[----:B------:R-:W-:-:S07]  /*76e0*/  IMAD R3, R20, R17, RZ ;  /* 0x0000001114037224 */ /* 0x000fce00078e02ff */
.L_x_280:
[----:B------:R-:W-:Y:S05]  /*76f0*/  BSYNC B1 ;  /* 0x0000000000017941 */ /* 0x000fea0003800000 */
.L_x_279:
        /* <DEDUP_REMOVED lines=10> */
.L_x_282:
[----:B------:R-:W-:Y:S05]  /*77a0*/  BSYNC B1 ;  /* 0x0000000000017941 */ /* 0x000fea0003800000 */
.L_x_281:
[----:B------:R-:W-:Y:S01]  /*77b0*/  @!P4 IMAD R133, R133, R16, R3 ;  /* 0x000000108585c224 */ /* 0x000fe200078e0203 */
[----:B------:R-:W-:Y:S04]  /*77c0*/  BSSY B1, `(.L_x_283) ;  /* 0x0000006000017945 */ /* 0x000fe80003800000 */
[----:B------:R0:W-:Y:S01]  /*77d0*/  @!P4 STG.E.U8 desc[UR46][R6.64+0x79], R133 ;  /* 0x000079850600c986 */ /* 0x0001e2000c10112e */
[----:B------:R-:W-:Y:S05]  /*77e0*/  @P5 BRA `(.L_x_284) ;  /* 0x00000000000c5947 */ /* 0x000fea0003800000 */
[----:B------:R-:W5:Y:S02]  /*77f0*/  LDG.E.U8 R2, desc[UR46][R18.64+0x78] ;  /* 0x0000782e12027981 */ /* 0x000f64000c1e1100 */
[----:B-----5:R-:W-:-:S05]  /*7800*/  PRMT R20, R2, 0x8880, RZ ;  /* 0x0000888002147816 */ /* 0x020fca00000000ff */
[----:B------:R-:W-:-:S07]  /*7810*/  IMAD R3, R20, R17, RZ ;  /* 0x0000001114037224 */ /* 0x000fce00078e02ff */
.L_x_284:
[----:B------:R-:W-:Y:S05]  /*7820*/  BSYNC B1 ;  /* 0x0000000000017941 */ /* 0x000fea0003800000 */
.L_x_283:
[----:B0-----:R-:W-:Y:S01]  /*7830*/  @!P5 IMAD R21, R134, R16, R3 ;  /* 0x000000108615d224 */ /* 0x001fe200078e0203 */
[----:B------:R-:W-:Y:S04]  /*7840*/  BSSY B1, `(.L_x_285) ;  /* 0x0000006000017945 */ /* 0x000fe80003800000 */
[----:B------:R0:W-:Y:S01]  /*7850*/  @!P5 STG.E.U8 desc[UR46][R10.64+0x78], R21 ;  /* 0x000078150a00d986 */ /* 0x0001e2000c10112e */
[----:B------:R-:W-:Y:S05]  /*7860*/  @P6 BRA `(.L_x_286) ;  /* 0x00000000000c6947 */ /* 0x000fea0003800000 */
[----:B------:R-:W5:Y:S02]  /*7870*/  LDG.E.U8 R2, desc[UR46][R18.64+0x79] ;  /* 0x0000792e12027981 */ /* 0x000f64000c1e1100 */
[----:B-----5:R-:W-:-:S05]  /*7880*/  PRMT R20, R2, 0x8880, RZ ;  /* 0x0000888002147816 */ /* 0x020fca00000000ff */
[----:B------:R-:W-:-:S07]  /*7890*/  IMAD R3, R20, R17, RZ ;  /* 0x0000001114037224 */ /* 0x000fce00078e02ff */
.L_x_286:
[----:B------:R-:W-:Y:S05]  /*78a0*/  BSYNC B1 ;  /* 0x0000000000017941 */ /* 0x000fea0003800000 */
.L_x_285:
        /* <DEDUP_REMOVED lines=10> */
.L_x_288:
[----:B------:R-:W-:Y:S05]  /*7950*/  BSYNC B1 ;  /* 0x0000000000017941 */ /* 0x000fea0003800000 */
.L_x_287:
[----:B0-----:R-:W-:Y:S01]  /*7960*/  @!P4 IMAD R21, R104, R16, R3 ;  /* 0x000000106815c224 */ /* 0x001fe200078e0203 */
[----:B------:R-:W-:Y:S04]  /*7970*/  BSSY B1, `(.L_x_289) ;  /* 0x0000006000017945 */ /* 0x000fe80003800000 */
[----:B------:R0:W-:Y:S01]  /*7980*/  @!P4 STG.E.U8 desc[UR46][R4.64+0x80], R21 ;  /* 0x000080150400c986 */ /* 0x0001e2000c10112e */
[----:B------:R-:W-:Y:S05]  /*7990*/  @P5 BRA `(.L_x_290) ;  /* 0x00000000000c5947 */ /* 0x000fea0003800000 */
[----:B------:R-:W5:Y:S02]  /*79a0*/  LDG.E.U8 R2, desc[UR46][R14.64+0x81] ;  /* 0x0000812e0e027981 */ /* 0x000f64000c1e1100 */
[----:B-----5:R-:W-:-:S05]  /*79b0*/  PRMT R20, R2, 0x8880, RZ ;  /* 0x0000888002147816 */ /* 0x020fca00000000ff */
[----:B------:R-:W-:-:S07]  /*79c0*/  IMAD R3, R20, R17, RZ ;  /* 0x0000001114037224 */ /* 0x000fce00078e02ff */
.L_x_290:
[----:B------:R-:W-:Y:S05]  /*79d0*/  BSYNC B1 ;  /* 0x0000000000017941 */ /* 0x000fea0003800000 */
.L_x_289:
[----:B------:R-:W-:Y:S01]  /*79e0*/  @!P5 IMAD R105, R105, R16, R3 ;  /* 0x000000106969d224 */ /* 0x000fe200078e0203 */
[----:B------:R-:W-:Y:S04]  /*79f0*/  BSSY B1, `(.L_x_291) ;  /* 0x0000006000017945 */ /* 0x000fe80003800000 */
[----:B------:R0:W-:Y:S01]  /*7a00*/  @!P5 STG.E.U8 desc[UR46][R4.64+0x81], R105 ;  /* 0x000081690400d986 */ /* 0x0001e2000c10112e */
[----:B------:R-:W-:Y:S05]  /*7a10*/  @P6 BRA `(.L_x_292) ;  /* 0x00000000000c6947 */ /* 0x000fea0003800000 */
[----:B------:R-:W5:Y:S02]  /*7a20*/  LDG.E.U8 R2, desc[UR46][R12.64+0x80] ;  /* 0x0000802e0c027981 */ /* 0x000f64000c1e1100 */
[----:B-----5:R-:W-:-:S05]  /*7a30*/  PRMT R20, R2, 0x8880, RZ ;  /* 0x0000888002147816 */ /* 0x020fca00000000ff */
[----:B------:R-:W-:-:S07]  /*7a40*/  IMAD R3, R20, R17, RZ ;  /* 0x0000001114037224 */ /* 0x000fce00078e02ff */
.L_x_292:
[----:B------:R-:W-:Y:S05]  /*7a50*/  BSYNC B1 ;  /* 0x0000000000017941 */ /* 0x000fea0003800000 */
.L_x_291:
        /* <DEDUP_REMOVED lines=10> */
.L_x_294:
[----:B------:R-:W-:Y:S05]  /*7b00*/  BSYNC B1 ;  /* 0x0000000000017941 */ /* 0x000fea0003800000 */
.L_x_293:
[----:B------:R-:W-:Y:S01]  /*7b10*/  @!P4 IMAD R107, R107, R16, R3 ;  /* 0x000000106b6bc224 */ /* 0x000fe200078e0203 */
[----:B------:R-:W-:Y:S04]  /*7b20*/  BSSY B1, `(.L_x_295) ;  /* 0x0000006000017945 */ /* 0x000fe80003800000 */
[----:B------:R0:W-:Y:S01]  /*7b30*/  @!P4 STG.E.U8 desc[UR46][R8.64+0x81], R107 ;  /* 0x0000816b0800c986 */ /* 0x0001e2000c10112e */
[----:B------:R-:W-:Y:S05]  /*7b40*/  @P5 BRA `(.L_x_296) ;  /* 0x00000000000c5947 */ /* 0x000fea0003800000 */
[----:B------:R-:W5:Y:S02]  /*7b50*/  LDG.E.U8 R2, desc[UR46][R14.64+0x88] ;  /* 0x0000882e0e027981 */ /* 0x000f64000c1e1100 */
[----:B-----5:R-:W-:-:S05]  /*7b60*/  PRMT R20, R2, 0x8880, RZ ;  /* 0x0000888002147816 */ /* 0x020fca00000000ff */
[----:B------:R-:W-:-:S07]  /*7b70*/  IMAD R3, R20, R17, RZ ;  /* 0x0000001114037224 */ /* 0x000fce00078e02ff */
.L_x_296:
[----:B------:R-:W-:Y:S05]  /*7b80*/  BSYNC B1 ;  /* 0x0000000000017941 */ /* 0x000fea0003800000 */
.L_x_295:
[----:B0-----:R-:W-:Y:S01]  /*7b90*/  @!P5 IMAD R21, R108, R16, R3 ;  /* 0x000000106c15d224 */ /* 0x001fe200078e0203 */
[----:B------:R-:W-:Y:S04]  /*7ba0*/  BSSY B1, `(.L_x_297) ;  /* 0x0000006000017945 */ /* 0x000fe80003800000 */
[----:B------:R0:W-:Y:S01]  /*7bb0*/  @!P5 STG.E.U8 desc[UR46][R4.64+0x88], R21 ;  /* 0x000088150400d986 */ /* 0x0001e2000c10112e */
[----:B------:R-:W-:Y:S05]  /*7bc0*/  @P6 BRA `(.L_x_298) ;  /* 0x00000000000c6947 */ /* 0x000fea0003800000 */
[----:B------:R-:W5:Y:S02]  /*7bd0*/  LDG.E.U8 R2, desc[UR46][R14.64+0x89] ;  /* 0x0000892e0e027981 */ /* 0x000f64000c1e1100 */
[----:B-----5:R-:W-:-:S05]  /*7be0*/  PRMT R20, R2, 0x8880, RZ ;  /* 0x0000888002147816 */ /* 0x020fca00000000ff */
[----:B------:R-:W-:-:S07]  /*7bf0*/  IMAD R3, R20, R17, RZ ;  /* 0x0000001114037224 */ /* 0x000fce00078e02ff */
.L_x_298:
[----:B------:R-:W-:Y:S05]  /*7c00*/  BSYNC B1 ;  /* 0x0000000000017941 */ /* 0x000fea0003800000 */
.L_x_297:
        /* <DEDUP_REMOVED lines=10> */
.L_x_300:
[----:B------:R-:W-:Y:S05]  /*7cb0*/  BSYNC B1 ;  /* 0x0000000000017941 */ /* 0x000fea0003800000 */
.L_x_299:
[----:B0-----:R-:W-:Y:S01]  /*7cc0*/  @!P4 IMAD R21, R110, R16, R3 ;  /* 0x000000106e15c224 */ /* 0x001fe200078e0203 */
[----:B------:R-:W-:Y:S04]  /*7cd0*/  BSSY B1, `(.L_x_301) ;  /* 0x0000006000017945 */ /* 0x000fe80003800000 */
[----:B------:R0:W-:Y:S01]  /*7ce0*/  @!P4 STG.E.U8 desc[UR46][R8.64+0x88], R21 ;  /* 0x000088150800c986 */ /* 0x0001e2000c10112e */
[----:B------:R-:W-:Y:S05]  /*7cf0*/  @P5 BRA `(.L_x_302) ;  /* 0x00000000000c5947 */ /* 0x000fea0003800000 */
[----:B------:R-:W5:Y:S02]  /*7d00*/  LDG.E.U8 R2, desc[UR46][R12.64+0x89] ;  /* 0x0000892e0c027981 */ /* 0x000f64000c1e1100 */
[----:B-----5:R-:W-:-:S05]  /*7d10*/  PRMT R20, R2, 0x8880, RZ ;  /* 0x0000888002147816 */ /* 0x020fca00000000ff */
[----:B------:R-:W-:-:S07]  /*7d20*/  IMAD R3, R20, R17, RZ ;  /* 0x0000001114037224 */ /* 0x000fce00078e02ff */
.L_x_302:
[----:B------:R-:W-:Y:S05]  /*7d30*/  BSYNC B1 ;  /* 0x0000000000017941 */ /* 0x000fea0003800000 */
.L_x_301:
[----:B------:R-:W-:Y:S01]  /*7d40*/  @!P5 IMAD R111, R111, R16, R3 ;  /* 0x000000106f6fd224 */ /* 0x000fe200078e0203 */
[----:B------:R-:W-:Y:S04]  /*7d50*/  BSSY B1, `(.L_x_303) ;  /* 0x0000006000017945 */ /* 0x000fe80003800000 */
[----:B------:R0:W-:Y:S01]  /*7d60*/  @!P5 STG.E.U8 desc[UR46][R8.64+0x89], R111 ;  /* 0x0000896f0800d986 */ /* 0x0001e2000c10112e */
[----:B------:R-:W-:Y:S05]  /*7d70*/  @P6 BRA `(.L_x_304) ;  /* 0x00000000000c6947 */ /* 0x000fea0003800000 */
[----:B------:R-:W5:Y:S02]  /*7d80*/  LDG.E.U8 R2, desc[UR46][R14.64+0x90] ;  /* 0x0000902e0e027981 */ /* 0x000f64000c1e1100 */
[----:B-----5:R-:W-:-:S05]  /*7d90*/  PRMT R20, R2, 0x8880, RZ ;  /* 0x0000888002147816 */ /* 0x020fca00000000ff */
[----:B------:R-:W-:-:S07]  /*7da0*/  IMAD R3, R20, R17, RZ ;  /* 0x0000001114037224 */ /* 0x000fce00078e02ff */
.L_x_304:
[----:B------:R-:W-:Y:S05]  /*7db0*/  BSYNC B1 ;  /* 0x0000000000017941 */ /* 0x000fea0003800000 */
.L_x_303:
        /* <DEDUP_REMOVED lines=10> */
.L_x_306:
[----:B------:R-:W-:Y:S05]  /*7e60*/  BSYNC B1 ;  /* 0x0000000000017941 */ /* 0x000fea0003800000 */
.L_x_305:
[----:B------:R-:W-:Y:S01]  /*7e70*/  @!P4 IMAD R113, R113, R16, R3 ;  /* 0x000000107171c224 */ /* 0x000fe200078e0203 */
[----:B------:R-:W-:Y:S04]  /*7e80*/  BSSY B1, `(.L_x_307) ;  /* 0x0000006000017945 */ /* 0x000fe80003800000 */
[----:B------:R0:W-:Y:S01]  /*7e90*/  @!P4 STG.E.U8 desc[UR46][R4.64+0x91], R113 ;  /* 0x000091710400c986 */ /* 0x0001e2000c10112e */
[----:B------:R-:W-:Y:S05]  /*7ea0*/  @P5 BRA `(.L_x_308) ;  /* 0x00000000000c5947 */ /* 0x000fea0003800000 */
[----:B------:R-:W5:Y:S02]  /*7eb0*/  LDG.E.U8 R2, desc[UR46][R12.64+0x90] ;  /* 0x0000902e0c027981 */ /* 0x000f64000c1e1100 */
[----:B-----5:R-:W-:-:S05]  /*7ec0*/  PRMT R20, R2, 0x8880, RZ ;  /* 0x0000888002147816 */ /* 0x020fca00000000ff */
[----:B------:R-:W-:-:S07]  /*7ed0*/  IMAD R3, R20, R17, RZ ;  /* 0x0000001114037224 */ /* 0x000fce00078e02ff */
.L_x_308:
[----:B------:R-:W-:Y:S05]  /*7ee0*/  BSYNC B1 ;  /* 0x0000000000017941 */ /* 0x000fea0003800000 */
.L_x_307:
[----:B0-----:R-:W-:Y:S01]  /*7ef0*/  @!P5 IMAD R21, R114, R16, R3 ;  /* 0x000000107215d224 */ /* 0x001fe200078e0203 */
[----:B------:R-:W-:Y:S04]  /*7f00*/  BSSY B1, `(.L_x_309) ;  /* 0x0000006000017945 */ /* 0x000fe80003800000 */
[----:B------:R0:W-:Y:S01]  /*7f10*/  @!P5 STG.E.U8 desc[UR46][R8.64+0x90], R21 ;  /* 0x000090150800d986 */ /* 0x0001e2000c10112e */
[----:B------:R-:W-:Y:S05]  /*7f20*/  @P6 BRA `(.L_x_310) ;  /* 0x00000000000c6947 */ /* 0x000fea0003800000 */
[----:B------:R-:W5:Y:S02]  /*7f30*/  LDG.E.U8 R2, desc[UR46][R12.64+0x91] ;  /* 0x0000912e0c027981 */ /* 0x000f64000c1e1100 */
[----:B-----5:R-:W-:-:S05]  /*7f40*/  PRMT R20, R2, 0x8880, RZ ;  /* 0x0000888002147816 */ /* 0x020fca00000000ff */
[----:B------:R-:W-:-:S07]  /*7f50*/  IMAD R3, R20, R17, RZ ;  /* 0x0000001114037224 */ /* 0x000fce00078e02ff */
.L_x_310:
[----:B------:R-:W-:Y:S05]  /*7f60*/  BSYNC B1 ;  /* 0x0000000000017941 */ /* 0x000fea0003800000 */
.L_x_309:
        /* <DEDUP_REMOVED lines=10> */
.L_x_312:
[----:B------:R-:W-:Y:S05]  /*8010*/  BSYNC B1 ;  /* 0x0000000000017941 */ /* 0x000fea0003800000 */
.L_x_311:
[----:B0-----:R-:W-:Y:S01]  /*8020*/  @!P4 IMAD R21, R116, R16, R3 ;  /* 0x000000107415c224 */ /* 0x001fe200078e0203 */
[----:B------:R-:W-:Y:S04]  /*8030*/  BSSY B1, `(.L_x_313) ;  /* 0x0000006000017945 */ /* 0x000fe80003800000 */
[----:B------:R0:W-:Y:S01]  /*8040*/  @!P4 STG.E.U8 desc[UR46][R4.64+0x98], R21 ;  /* 0x000098150400c986 */ /* 0x0001e2000c10112e */
[----:B------:R-:W-:Y:S05]  /*8050*/  @P5 BRA `(.L_x_314) ;  /* 0x00000000000c5947 */ /* 0x000fea0003800000 */
[----:B------:R-:W5:Y:S02]  /*8060*/  LDG.E.U8 R2, desc[UR46][R14.64+0x99] ;  /* 0x0000992e0e027981 */ /* 0x000f64000c1e1100 */
[----:B-----5:R-:W-:-:S05]  /*8070*/  PRMT R20, R2, 0x8880, RZ ;  /* 0x0000888002147816 */ /* 0x020fca00000000ff */
[----:B------:R-:W-:-:S07]  /*8080*/  IMAD R3, R20, R17, RZ ;  /* 0x0000001114037224 */ /* 0x000fce00078e02ff */
.L_x_314:
[----:B------:R-:W-:Y:S05]  /*8090*/  BSYNC B1 ;  /* 0x0000000000017941 */ /* 0x000fea0003800000 */
.L_x_313:
[----:B------:R-:W-:Y:S01]  /*80a0*/  @!P5 IMAD R117, R117, R16, R3 ;  /* 0x000000107575d224 */ /* 0x000fe200078e0203 */
[----:B------:R-:W-:Y:S04]  /*80b0*/  BSSY B1, `(.L_x_315) ;  /* 0x0000006000017945 */ /* 0x000fe80003800000 */
[----:B------:R0:W-:Y:S01]  /*80c0*/  @!P5 STG.E.U8 desc[UR46][R4.64+0x99], R117 ;  /* 0x000099750400d986 */ /* 0x0001e2000c10112e */
[----:B------:R-:W-:Y:S05]  /*80d0*/  @P6 BRA `(.L_x_316) ;  /* 0x00000000000c6947 */ /* 0x000fea0003800000 */
[----:B------:R-:W5:Y:S02]  /*80e0*/  LDG.E.U8 R2, desc[UR46][R12.64+0x98] ;  /* 0x0000982e0c027981 */ /* 0x000f64000c1e1100 */
[----:B-----5:R-:W-:-:S05]  /*80f0*/  PRMT R20, R2, 0x8880, RZ ;  /* 0x0000888002147816 */ /* 0x020fca00000000ff */
[----:B------:R-:W-:-:S07]  /*8100*/  IMAD R3, R20, R17, RZ ;  /* 0x0000001114037224 */ /* 0x000fce00078e02ff */
.L_x_316:
[----:B------:R-:W-:Y:S05]  /*8110*/  BSYNC B1 ;  /* 0x0000000000017941 */ /* 0x000fea0003800000 */
.L_x_315:
        /* <DEDUP_REMOVED lines=10> */
.L_x_318:
[----:B------:R-:W-:Y:S05]  /*81c0*/  BSYNC B1 ;  /* 0x0000000000017941 */ /* 0x000fea0003800000 */
.L_x_317:
[----:B------:R-:W-:Y:S01]  /*81d0*/  @!P4 IMAD R119, R119, R16, R3 ;  /* 0x000000107777c224 */ /* 0x000fe200078e0203 */
[----:B------:R-:W-:Y:S04]  /*81e0*/  BSSY B1, `(.L_x_319) ;  /* 0x0000006000017945 */ /* 0x000fe80003800000 */
[----:B------:R0:W-:Y:S01]  /*81f0*/  @!P4 STG.E.U8 desc[UR46][R8.64+0x99], R119 ;  /* 0x000099770800c986 */ /* 0x0001e2000c10112e */
[----:B------:R-:W-:Y:S05]  /*8200*/  @P5 BRA `(.L_x_320) ;  /* 0x00000000000c5947 */ /* 0x000fea0003800000 */
[----:B------:R-:W5:Y:S02]  /*8210*/  LDG.E.U8 R2, desc[UR46][R22.64+0x80] ;  /* 0x0000802e16027981 */ /* 0x000f64000c1e1100 */
[----:B-----5:R-:W-:-:S05]  /*8220*/  PRMT R20, R2, 0x8880, RZ ;  /* 0x0000888002147816 */ /* 0x020fca00000000ff */
[----:B------:R-:W-:-:S07]  /*8230*/  IMAD R3, R20, R17, RZ ;  /* 0x0000001114037224 */ /* 0x000fce00078e02ff */
.L_x_320:
[----:B------:R-:W-:Y:S05]  /*8240*/  BSYNC B1 ;  /* 0x0000000000017941 */ /* 0x000fea0003800000 */
.L_x_319:
[----:B0-----:R-:W-:Y:S01]  /*8250*/  @!P5 IMAD R21, R88, R16, R3 ;  /* 0x000000105815d224 */ /* 0x001fe200078e0203 */
[----:B------:R-:W-:Y:S04]  /*8260*/  BSSY B1, `(.L_x_321) ;  /* 0x0000006000017945 */ /* 0x000fe80003800000 */
[----:B------:R0:W-:Y:S01]  /*8270*/  @!P5 STG.E.U8 desc[UR46][R6.64+0x80], R21 ;  /* 0x000080150600d986 */ /* 0x0001e2000c10112e */
[----:B------:R-:W-:Y:S05]  /*8280*/  @P6 BRA `(.L_x_322) ;  /* 0x00000000000c6947 */ /* 0x000fea0003800000 */
[----:B------:R-:W5:Y:S02]  /*8290*/  LDG.E.U8 R2, desc[UR46][R22.64+0x81] ;  /* 0x0000812e16027981 */ /* 0x000f64000c1e1100 */
[----:B-----5:R-:W-:-:S05]  /*82a0*/  PRMT R20, R2, 0x8880, RZ ;  /* 0x0000888002147816 */ /* 0x020fca00000000ff */
[----:B------:R-:W-:-:S07]  /*82b0*/  IMAD R3, R20, R17, RZ ;  /* 0x0000001114037224 */ /* 0x000fce00078e02ff */
.L_x_322:
[----:B------:R-:W-:Y:S05]  /*82c0*/  BSYNC B1 ;  /* 0x0000000000017941 */ /* 0x000fea0003800000 */
.L_x_321:
        /* <DEDUP_REMOVED lines=10> */
.L_x_324:
[----:B------:R-:W-:Y:S05]  /*8370*/  BSYNC B1 ;  /* 0x0000000000017941 */ /* 0x000fea0003800000 */
.L_x_323:
[----:B0-----:R-:W-:Y:S01]  /*8380*/  @!P4 IMAD R21, R90, R16, R3 ;  /* 0x000000105a15c224 */ /* 0x001fe200078e0203 */
[----:B------:R-:W-:Y:S04]  /*8390*/  BSSY B1, `(.L_x_325) ;  /* 0x0000006000017945 */ /* 0x000fe80003800000 */
[----:B------:R0:W-:Y:S01]  /*83a0*/  @!P4 STG.E.U8 desc[UR46][R10.64+0x80], R21 ;  /* 0x000080150a00c986 */ /* 0x0001e2000c10112e */
[----:B------:R-:W-:Y:S05]  /*83b0*/  @P5 BRA `(.L_x_326) ;  /* 0x00000000000c5947 */ /* 0x000fea0003800000 */
[----:B------:R-:W5:Y:S02]  /*83c0*/  LDG.E.U8 R2, desc[UR46][R18.64+0x81] ;  /* 0x0000812e12027981 */ /* 0x000f64000c1e1100 */
[----:B-----5:R-:W-:-:S05]  /*83d0*/  PRMT R20, R2, 0x8880, RZ ;  /* 0x0000888002147816 */ /* 0x020fca00000000ff */
[----:B------:R-:W-:-:S07]  /*83e0*/  IMAD R3, R20, R17, RZ ;  /* 0x0000001114037224 */ /* 0x000fce00078e02ff */
.L_x_326:
[----:B------:R-:W-:Y:S05]  /*83f0*/  BSYNC B1 ;  /* 0x0000000000017941 */ /* 0x000fea0003800000 */
.L_x_325:
[----:B------:R-:W-:Y:S01]  /*8400*/  @!P5 IMAD R91, R91, R16, R3 ;  /* 0x000000105b5bd224 */ /* 0x000fe200078e0203 */
[----:B------:R-:W-:Y:S04]  /*8410*/  BSSY B1, `(.L_x_327) ;  /* 0x0000006000017945 */ /* 0x000fe80003800000 */
[----:B------:R0:W-:Y:S01]  /*8420*/  @!P5 STG.E.U8 desc[UR46][R10.64+0x81], R91 ;  /* 0x0000815b0a00d986 */ /* 0x0001e2000c10112e */
[----:B------:R-:W-:Y:S05]  /*8430*/  @P6 BRA `(.L_x_328) ;  /* 0x00000000000c6947 */ /* 0x000fea0003800000 */
[----:B------:R-:W5:Y:S02]  /*8440*/  LDG.E.U8 R2, desc[UR46][R22.64+0x88] ;  /* 0x0000882e16027981 */ /* 0x000f64000c1e1100 */
[----:B-----5:R-:W-:-:S05]  /*8450*/  PRMT R20, R2, 0x8880, RZ ;  /* 0x0000888002147816 */ /* 0x020fca00000000ff */
[----:B------:R-:W-:-:S07]  /*8460*/  IMAD R3, R20, R17, RZ ;  /* 0x0000001114037224 */ /* 0x000fce00078e02ff */
.L_x_328:
[----:B------:R-:W-:Y:S05]  /*8470*/  BSYNC B1 ;  /* 0x0000000000017941 */ /* 0x000fea0003800000 */
.L_x_327:
        /* <DEDUP_REMOVED lines=10> */
.L_x_330:
[----:B------:R-:W-:Y:S05]  /*8520*/  BSYNC B1 ;  /* 0x0000000000017941 */ /* 0x000fea0003800000 */
.L_x_329:
[----:B------:R-:W-:Y:S01]  /*8530*/  @!P4 IMAD R93, R93, R16, R3 ;  /* 0x000000105d5dc224 */ /* 0x000fe200078e0203 */
[----:B------:R-:W-:Y:S04]  /*8540*/  BSSY B1, `(.L_x_331) ;  /* 0x0000006000017945 */ /* 0x000fe80003800000 */
[----:B------:R0:W-:Y:S01]  /*8550*/  @!P4 STG.E.U8 desc[UR46][R6.64+0x89], R93 ;  /* 0x0000895d0600c986 */ /* 0x0001e2000c10112e */
[----:B------:R-:W-:Y:S05]  /*8560*/  @P5 BRA `(.L_x_332) ;  /* 0x00000000000c5947 */ /* 0x000fea0003800000 */
[----:B------:R-:W5:Y:S02]  /*8570*/  LDG.E.U8 R2, desc[UR46][R18.64+0x88] ;  /* 0x0000882e12027981 */ /* 0x000f64000c1e1100 */
[----:B-----5:R-:W-:-:S05]  /*8580*/  PRMT R20, R2, 0x8880, RZ ;  /* 0x0000888002147816 */ /* 0x020fca00000000ff */
[----:B------:R-:W-:-:S07]  /*8590*/  IMAD R3, R20, R17, RZ ;  /* 0x0000001114037224 */ /* 0x000fce00078e02ff */
.L_x_332:
[----:B------:R-:W-:Y:S05]  /*85a0*/  BSYNC B1 ;  /* 0x0000000000017941 */ /* 0x000fea0003800000 */
.L_x_331:
[----:B0-----:R-:W-:Y:S01]  /*85b0*/  @!P5 IMAD R21, R94, R16, R3 ;  /* 0x000000105e15d224 */ /* 0x001fe200078e0203 */
[----:B------:R-:W-:Y:S04]  /*85c0*/  BSSY B1, `(.L_x_333) ;  /* 0x0000006000017945 */ /* 0x000fe80003800000 */
[----:B------:R0:W-:Y:S01]  /*85d0*/  @!P5 STG.E.U8 desc[UR46][R10.64+0x88], R21 ;  /* 0x000088150a00d986 */ /* 0x0001e2000c10112e */
[----:B------:R-:W-:Y:S05]  /*85e0*/  @P6 BRA `(.L_x_334) ;  /* 0x00000000000c6947 */ /* 0x000fea0003800000 */
[----:B------:R-:W5:Y:S02]  /*85f0*/  LDG.E.U8 R2, desc[UR46][R18.64+0x89] ;  /* 0x0000892e12027981 */ /* 0x000f64000c1e1100 */
[----:B-----5:R-:W-:-:S05]  /*8600*/  PRMT R20, R2, 0x8880, RZ ;  /* 0x0000888002147816 */ /* 0x020fca00000000ff */
[----:B------:R-:W-:-:S07]  /*8610*/  IMAD R3, R20, R17, RZ ;  /* 0x0000001114037224 */ /* 0x000fce00078e02ff */
.L_x_334:
[----:B------:R-:W-:Y:S05]  /*8620*/  BSYNC B1 ;  /* 0x0000000000017941 */ /* 0x000fea0003800000 */
.L_x_333:
        /* <DEDUP_REMOVED lines=10> */
.L_x_336:
[----:B------:R-:W-:Y:S05]  /*86d0*/  BSYNC B1 ;  /* 0x0000000000017941 */ /* 0x000fea0003800000 */
.L_x_335:
[----:B0-----:R-:W-:Y:S01]  /*86e0*/  @!P4 IMAD R21, R96, R16, R3 ;  /* 0x000000106015c224 */ /* 0x001fe200078e0203 */
[----:B------:R-:W-:Y:S04]  /*86f0*/  BSSY B1, `(.L_x_337) ;  /* 0x0000006000017945 */ /* 0x000fe80003800000 */
[----:B------:R0:W-:Y:S01]  /*8700*/  @!P4 STG.E.U8 desc[UR46][R6.64+0x90], R21 ;  /* 0x000090150600c986 */ /* 0x0001e2000c10112e */
[----:B------:R-:W-:Y:S05]  /*8710*/  @P5 BRA `(.L_x_338) ;  /* 0x00000000000c5947 */ /* 0x000fea0003800000 */
[----:B------:R-:W5:Y:S02]  /*8720*/  LDG.E.U8 R2, desc[UR46][R22.64+0x91] ;  /* 0x0000912e16027981 */ /* 0x000f64000c1e1100 */
[----:B-----5:R-:W-:-:S05]  /*8730*/  PRMT R20, R2, 0x8880, RZ ;  /* 0x0000888002147816 */ /* 0x020fca00000000ff */
[----:B------:R-:W-:-:S07]  /*8740*/  IMAD R3, R20, R17, RZ ;  /* 0x0000001114037224 */ /* 0x000fce00078e02ff */
.L_x_338:
[----:B------:R-:W-:Y:S05]  /*8750*/  BSYNC B1 ;  /* 0x0000000000017941 */ /* 0x000fea0003800000 */
.L_x_337:
[----:B------:R-:W-:Y:S01]  /*8760*/  @!P5 IMAD R97, R97, R16, R3 ;  /* 0x000000106161d224 */ /* 0x000fe200078e0203 */
[----:B------:R-:W-:Y:S04]  /*8770*/  BSSY B1, `(.L_x_339) ;  /* 0x0000006000017945 */ /* 0x000fe80003800000 */
[----:B------:R0:W-:Y:S01]  /*8780*/  @!P5 STG.E.U8 desc[UR46][R6.64+0x91], R97 ;  /* 0x000091610600d986 */ /* 0x0001e2000c10112e */
[----:B------:R-:W-:Y:S05]  /*8790*/  @P6 BRA `(.L_x_340) ;  /* 0x00000000000c6947 */ /* 0x000fea0003800000 */
[----:B------:R-:W5:Y:S02]  /*87a0*/  LDG.E.U8 R2, desc[UR46][R18.64+0x90] ;  /* 0x0000902e12027981 */ /* 0x000f64000c1e1100 */
[----:B-----5:R-:W-:-:S05]  /*87b0*/  PRMT R20, R2, 0x8880, RZ ;  /* 0x0000888002147816 */ /* 0x020fca00000000ff */
[----:B------:R-:W-:-:S07]  /*87c0*/  IMAD R3, R20, R17, RZ ;  /* 0x0000001114037224 */ /* 0x000fce00078e02ff */
.L_x_340:
[----:B------:R-:W-:Y:S05]  /*87d0*/  BSYNC B1 ;  /* 0x0000000000017941 */ /* 0x000fea0003800000 */
.L_x_339:
        /* <DEDUP_REMOVED lines=10> */
.L_x_342:
[----:B------:R-:W-:Y:S05]  /*8880*/  BSYNC B1 ;  /* 0x0000000000017941 */ /* 0x000fea0003800000 */
.L_x_341:
[----:B------:R-:W-:Y:S01]  /*8890*/  @!P4 IMAD R99, R99, R16, R3 ;  /* 0x000000106363c224 */ /* 0x000fe200078e0203 */
[----:B------:R-:W-:Y:S04]  /*88a0*/  BSSY B1, `(.L_x_343) ;  /* 0x0000006000017945 */ /* 0x000fe80003800000 */
[----:B------:R0:W-:Y:S01]  /*88b0*/  @!P4 STG.E.U8 desc[UR46][R10.64+0x91], R99 ;  /* 0x000091630a00c986 */ /* 0x0001e2000c10112e */
[----:B------:R-:W-:Y:S05]  /*88c0*/  @P5 BRA `(.L_x_344) ;  /* 0x00000000000c5947 */ /* 0x000fea0003800000 */
[----:B------:R-:W5:Y:S02]  /*88d0*/  LDG.E.U8 R2, desc[UR46][R22.64+0x98] ;  /* 0x0000982e16027981 */ /* 0x000f64000c1e1100 */
[----:B-----5:R-:W-:-:S05]  /*88e0*/  PRMT R20, R2, 0x8880, RZ ;  /* 0x0000888002147816 */ /* 0x020fca00000000ff */
[----:B------:R-:W-:-:S07]  /*88f0*/  IMAD R3, R20, R17, RZ ;  /* 0x0000001114037224 */ /* 0x000fce00078e02ff */
.L_x_344:
[----:B------:R-:W-:Y:S05]  /*8900*/  BSYNC B1 ;  /* 0x0000000000017941 */ /* 0x000fea0003800000 */
.L_x_343:
[----:B0-----:R-:W-:Y:S01]  /*8910*/  @!P5 IMAD R21, R100, R16, R3 ;  /* 0x000000106415d224 */ /* 0x001fe200078e0203 */
[----:B------:R-:W-:Y:S04]  /*8920*/  BSSY B1, `(.L_x_345) ;  /* 0x0000006000017945 */ /* 0x000fe80003800000 */
[----:B------:R0:W-:Y:S01]  /*8930*/  @!P5 STG.E.U8 desc[UR46][R6.64+0x98], R21 ;  /* 0x000098150600d986 */ /* 0x0001e2000c10112e */
[----:B------:R-:W-:Y:S05]  /*8940*/  @P6 BRA `(.L_x_346) ;  /* 0x00000000000c6947 */ /* 0x000fea0003800000 */
[----:B------:R-:W5:Y:S02]  /*8950*/  LDG.E.U8 R2, desc[UR46][R22.64+0x99] ;  /* 0x0000992e16027981 */ /* 0x000f64000c1e1100 */
[----:B-----5:R-:W-:-:S05]  /*8960*/  PRMT R20, R2, 0x8880, RZ ;  /* 0x0000888002147816 */ /* 0x020fca00000000ff */
[----:B------:R-:W-:-:S07]  /*8970*/  IMAD R3, R20, R17, RZ ;  /* 0x0000001114037224 */ /* 0x000fce00078e02ff */
.L_x_346:
[----:B------:R-:W-:Y:S05]  /*8980*/  BSYNC B1 ;  /* 0x0000000000017941 */ /* 0x000fea0003800000 */
.L_x_345:
        /* <DEDUP_REMOVED lines=10> */
.L_x_348:
[----:B------:R-:W-:Y:S05]  /*8a30*/  BSYNC B1 ;  /* 0x0000000000017941 */ /* 0x000fea0003800000 */
.L_x_347:
[----:B0-----:R-:W-:Y:S01]  /*8a40*/  @!P4 IMAD R21, R102, R16, R3 ;  /* 0x000000106615c224 */ /* 0x001fe200078e0203 */
[----:B------:R-:W-:Y:S04]  /*8a50*/  BSSY B1, `(.L_x_349) ;  /* 0x0000006000017945 */ /* 0x000fe80003800000 */
[----:B------:R0:W-:Y:S01]  /*8a60*/  @!P4 STG.E.U8 desc[UR46][R10.64+0x98], R21 ;  /* 0x000098150a00c986 */ /* 0x0001e2000c10112e */
[----:B------:R-:W-:Y:S05]  /*8a70*/  @P5 BRA `(.L_x_350) ;  /* 0x00000000000c5947 */ /* 0x000fea0003800000 */
[----:B------:R-:W5:Y:S02]  /*8a80*/  LDG.E.U8 R2, desc[UR46][R18.64+0x99] ;  /* 0x0000992e12027981 */ /* 0x000f64000c1e1100 */
[----:B-----5:R-:W-:-:S05]  /*8a90*/  PRMT R20, R2, 0x8880, RZ ;  /* 0x0000888002147816 */ /* 0x020fca00000000ff */
[----:B------:R-:W-:-:S07]  /*8aa0*/  IMAD R3, R20, R17, RZ ;  /* 0x0000001114037224 */ /* 0x000fce00078e02ff */
.L_x_350:
[----:B------:R-:W-:Y:S05]  /*8ab0*/  BSYNC B1 ;  /* 0x0000000000017941 */ /* 0x000fea0003800000 */
.L_x_349:
[----:B------:R-:W-:Y:S01]  /*8ac0*/  @!P5 IMAD R103, R103, R16, R3 ;  /* 0x000000106767d224 */ /* 0x000fe200078e0203 */
[----:B------:R-:W-:Y:S04]  /*8ad0*/  BSSY B1, `(.L_x_351) ;  /* 0x0000006000017945 */ /* 0x000fe80003800000 */
[----:B------:R0:W-:Y:S01]  /*8ae0*/  @!P5 STG.E.U8 desc[UR46][R10.64+0x99], R103 ;  /* 0x000099670a00d986 */ /* 0x0001e2000c10112e */
[----:B------:R-:W-:Y:S05]  /*8af0*/  @P6 BRA `(.L_x_352) ;  /* 0x00000000000c6947 */ /* 0x000fea0003800000 */
[----:B------:R-:W5:Y:S02]  /*8b00*/  LDG.E.U8 R2, desc[UR46][R14.64+0xa0] ;  /* 0x0000a02e0e027981 */ /* 0x000f64000c1e1100 */
[----:B-----5:R-:W-:-:S05]  /*8b10*/  PRMT R20, R2, 0x8880, RZ ;  /* 0x0000888002147816 */ /* 0x020fca00000000ff */
[----:B------:R-:W-:-:S07]  /*8b20*/  IMAD R3, R20, R17, RZ ;  /* 0x0000001114037224 */ /* 0x000fce00078e02ff */
.L_x_352:
[----:B------:R-:W-:Y:S05]  /*8b30*/  BSYNC B1 ;  /* 0x0000000000017941 */ /* 0x000fea0003800000 */
.L_x_351:
        /* <DEDUP_REMOVED lines=10> */
.L_x_354:
[----:B------:R-:W-:Y:S05]  /*8be0*/  BSYNC B1 ;  /* 0x0000000000017941 */ /* 0x000fea0003800000 */
.L_x_353:
[----:B------:R-:W-:Y:S01]  /*8bf0*/  @!P4 IMAD R73, R73, R16, R3 ;  /* 0x000000104949c224 */ /* 0x000fe200078e0203 */
[----:B------:R-:W-:Y:S04]  /*8c00*/  BSSY B1, `(.L_x_355) ;  /* 0x0000006000017945 */ /* 0x000fe80003800000 */
[----:B------:R0:W-:Y:S01]  /*8c10*/  @!P4 STG.E.U8 desc[UR46][R4.64+0xa1], R73 ;  /* 0x0000a1490400c986 */ /* 0x0001e2000c10112e */
[----:B------:R-:W-:Y:S05]  /*8c20*/  @P5 BRA `(.L_x_356) ;  /* 0x00000000000c5947 */ /* 0x000fea0003800000 */
[----:B------:R-:W5:Y:S02]  /*8c30*/  LDG.E.U8 R2, desc[UR46][R12.64+0xa0] ;  /* 0x0000a02e0c027981 */ /* 0x000f64000c1e1100 */
[----:B-----5:R-:W-:-:S05]  /*8c40*/  PRMT R20, R2, 0x8880, RZ ;  /* 0x0000888002147816 */ /* 0x020fca00000000ff */
[----:B------:R-:W-:-:S07]  /*8c50*/  IMAD R3, R20, R17, RZ ;  /* 0x0000001114037224 */ /* 0x000fce00078e02ff */
.L_x_356:
[----:B------:R-:W-:Y:S05]  /*8c60*/  BSYNC B1 ;  /* 0x0000000000017941 */ /* 0x000fea0003800000 */
.L_x_355:
[----:B0-----:R-:W-:Y:S01]  /*8c70*/  @!P5 IMAD R21, R74, R16, R3 ;  /* 0x000000104a15d224 */ /* 0x001fe200078e0203 */
[----:B------:R-:W-:Y:S04]  /*8c80*/  BSSY B1, `(.L_x_357) ;  /* 0x0000006000017945 */ /* 0x000fe80003800000 */
[----:B------:R0:W-:Y:S01]  /*8c90*/  @!P5 STG.E.U8 desc[UR46][R8.64+0xa0], R21 ;  /* 0x0000a0150800d986 */ /* 0x0001e2000c10112e */
[----:B------:R-:W-:Y:S05]  /*8ca0*/  @P6 BRA `(.L_x_358) ;  /* 0x00000000000c6947 */ /* 0x000fea0003800000 */
[----:B------:R-:W5:Y:S02]  /*8cb0*/  LDG.E.U8 R2, desc[UR46][R12.64+0xa1] ;  /* 0x0000a12e0c027981 */ /* 0x000f64000c1e1100 */
[----:B-----5:R-:W-:-:S05]  /*8cc0*/  PRMT R20, R2, 0x8880, RZ ;  /* 0x0000888002147816 */ /* 0x020fca00000000ff */
[----:B------:R-:W-:-:S07]  /*8cd0*/  IMAD R3, R20, R17, RZ ;  /* 0x0000001114037224 */ /* 0x000fce00078e02ff */
.L_x_358:
[----:B------:R-:W-:Y:S05]  /*8ce0*/  BSYNC B1 ;  /* 0x0000000000017941 */ /* 0x000fea0003800000 */
.L_x_357:
        /* <DEDUP_REMOVED lines=10> */
.L_x_360:
[----:B------:R-:W-:Y:S05]  /*8d90*/  BSYNC B1 ;  /* 0x0000000000017941 */ /* 0x000fea0003800000 */
.L_x_359:
[----:B0-----:R-:W-:Y:S01]  /*8da0*/  @!P4 IMAD R21, R76, R16, R3 ;  /* 0x000000104c15c224 */ /* 0x001fe200078e0203 */
[----:B------:R-:W-:Y:S04]  /*8db0*/  BSSY B1, `(.L_x_361) ;  /* 0x0000006000017945 */ /* 0x000fe80003800000 */
[----:B------:R0:W-:Y:S01]  /*8dc0*/  @!P4 STG.E.U8 desc[UR46][R4.64+0xa8], R21 ;  /* 0x0000a8150400c986 */ /* 0x0001e2000c10112e */
[----:B------:R-:W-:Y:S05]  /*8dd0*/  @P5 BRA `(.L_x_362) ;  /* 0x00000000000c5947 */ /* 0x000fea0003800000 */
[----:B------:R-:W5:Y:S02]  /*8de0*/  LDG.E.U8 R2, desc[UR46][R14.64+0xa9] ;  /* 0x0000a92e0e027981 */ /* 0x000f64000c1e1100 */
[----:B-----5:R-:W-:-:S05]  /*8df0*/  PRMT R20, R2, 0x8880, RZ ;  /* 0x0000888002147816 */ /* 0x020fca00000000ff */
[----:B------:R-:W-:-:S07]  /*8e00*/  IMAD R3, R20, R17, RZ ;  /* 0x0000001114037224 */ /* 0x000fce00078e02ff */
.L_x_362:
[----:B------:R-:W-:Y:S05]  /*8e10*/  BSYNC B1 ;  /* 0x0000000000017941 */ /* 0x000fea0003800000 */
.L_x_361:
[----:B------:R-:W-:Y:S01]  /*8e20*/  @!P5 IMAD R77, R77, R16, R3 ;  /* 0x000000104d4dd224 */ /* 0x000fe200078e0203 */
[----:B------:R-:W-:Y:S04]  /*8e30*/  BSSY B1, `(.L_x_363) ;  /* 0x0000006000017945 */ /* 0x000fe80003800000 */
[----:B------:R0:W-:Y:S01]  /*8e40*/  @!P5 STG.E.U8 desc[UR46][R4.64+0xa9], R77 ;  /* 0x0000a94d0400d986 */ /* 0x0001e2000c10112e */
[----:B------:R-:W-:Y:S05]  /*8e50*/  @P6 BRA `(.L_x_364) ;  /* 0x00000000000c6947 */ /* 0x000fea0003800000 */
[----:B------:R-:W5:Y:S02]  /*8e60*/  LDG.E.U8 R2, desc[UR46][R12.64+0xa8] ;  /* 0x0000a82e0c027981 */ /* 0x000f64000c1e1100 */
[----:B-----5:R-:W-:-:S05]  /*8e70*/  PRMT R20, R2, 0x8880, RZ ;  /* 0x0000888002147816 */ /* 0x020fca00000000ff */
[----:B------:R-:W-:-:S07]  /*8e80*/  IMAD R3, R20, R17, RZ ;  /* 0x0000001114037224 */ /* 0x000fce00078e02ff */
.L_x_364:
[----:B------:R-:W-:Y:S05]  /*8e90*/  BSYNC B1 ;  /* 0x0000000000017941 */ /* 0x000fea0003800000 */
.L_x_363:
        /* <DEDUP_REMOVED lines=10> */
.L_x_366:
[----:B------:R-:W-:Y:S05]  /*8f40*/  BSYNC B1 ;  /* 0x0000000000017941 */ /* 0x000fea0003800000 */
.L_x_365:
[----:B------:R-:W-:Y:S01]  /*8f50*/  @!P4 IMAD R79, R79, R16, R3 ;  /* 0x000000104f4fc224 */ /* 0x000fe200078e0203 */
[----:B------:R-:W-:Y:S04]  /*8f60*/  BSSY B1, `(.L_x_367) ;  /* 0x0000006000017945 */ /* 0x000fe80003800000 */
[----:B------:R0:W-:Y:S01]  /*8f70*/  @!P4 STG.E.U8 desc[UR46][R8.64+0xa9], R79 ;  /* 0x0000a94f0800c986 */ /* 0x0001e2000c10112e */
[----:B------:R-:W-:Y:S05]  /*8f80*/  @P5 BRA `(.L_x_368) ;  /* 0x00000000000c5947 */ /* 0x000fea0003800000 */
[----:B------:R-:W5:Y:S02]  /*8f90*/  LDG.E.U8 R2, desc[UR46][R14.64+0xb0] ;  /* 0x0000b02e0e027981 */ /* 0x000f64000c1e1100 */
[----:B-----5:R-:W-:-:S05]  /*8fa0*/  PRMT R20, R2, 0x8880, RZ ;  /* 0x0000888002147816 */ /* 0x020fca00000000ff */
[----:B------:R-:W-:-:S07]  /*8fb0*/  IMAD R3, R20, R17, RZ ;  /* 0x0000001114037224 */ /* 0x000fce00078e02ff */
.L_x_368:
[----:B------:R-:W-:Y:S05]  /*8fc0*/  BSYNC B1 ;  /* 0x0000000000017941 */ /* 0x000fea0003800000 */
.L_x_367:
[----:B0-----:R-:W-:Y:S01]  /*8fd0*/  @!P5 IMAD R21, R80, R16, R3 ;  /* 0x000000105015d224 */ /* 0x001fe200078e0203 */
[----:B------:R-:W-:Y:S04]  /*8fe0*/  BSSY B1, `(.L_x_369) ;  /* 0x0000006000017945 */ /* 0x000fe80003800000 */
[----:B------:R0:W-:Y:S01]  /*8ff0*/  @!P5 STG.E.U8 desc[UR46][R4.64+0xb0], R21 ;  /* 0x0000b0150400d986 */ /* 0x0001e2000c10112e */
[----:B------:R-:W-:Y:S05]  /*9000*/  @P6 BRA `(.L_x_370) ;  /* 0x00000000000c6947 */ /* 0x000fea0003800000 */
[----:B------:R-:W5:Y:S02]  /*9010*/  LDG.E.U8 R2, desc[UR46][R14.64+0xb1] ;  /* 0x0000b12e0e027981 */ /* 0x000f64000c1e1100 */
[----:B-----5:R-:W-:-:S05]  /*9020*/  PRMT R20, R2, 0x8880, RZ ;  /* 0x0000888002147816 */ /* 0x020fca00000000ff */
[----:B------:R-:W-:-:S07]  /*9030*/  IMAD R3, R20, R17, RZ ;  /* 0x0000001114037224 */ /* 0x000fce00078e02ff */
.L_x_370:
[----:B------:R-:W-:Y:S05]  /*9040*/  BSYNC B1 ;  /* 0x0000000000017941 */ /* 0x000fea0003800000 */
.L_x_369:
        /* <DEDUP_REMOVED lines=10> */
.L_x_372:
[----:B------:R-:W-:Y:S05]  /*90f0*/  BSYNC B1 ;  /* 0x0000000000017941 */ /* 0x000fea0003800000 */
.L_x_371:
[----:B0-----:R-:W-:Y:S01]  /*9100*/  @!P4 IMAD R21, R82, R16, R3 ;  /* 0x000000105215c224 */ /* 0x001fe200078e0203 */
[----:B------:R-:W-:Y:S04]  /*9110*/  BSSY B1, `(.L_x_373) ;  /* 0x0000006000017945 */ /* 0x000fe80003800000 */
[----:B------:R0:W-:Y:S01]  /*9120*/  @!P4 STG.E.U8 desc[UR46][R8.64+0xb0], R21 ;  /* 0x0000b0150800c986 */ /* 0x0001e2000c10112e */
[----:B------:R-:W-:Y:S05]  /*9130*/  @P5 BRA `(.L_x_374) ;  /* 0x00000000000c5947 */ /* 0x000fea0003800000 */
[----:B------:R-:W5:Y:S02]  /*9140*/  LDG.E.U8 R2, desc[UR46][R12.64+0xb1] ;  /* 0x0000b12e0c027981 */ /* 0x000f64000c1e1100 */
[----:B-----5:R-:W-:-:S05]  /*9150*/  PRMT R20, R2, 0x8880, RZ ;  /* 0x0000888002147816 */ /* 0x020fca00000000ff */
[----:B------:R-:W-:-:S07]  /*9160*/  IMAD R3, R20, R17, RZ ;  /* 0x0000001114037224 */ /* 0x000fce00078e02ff */
.L_x_374:
[----:B------:R-:W-:Y:S05]  /*9170*/  BSYNC B1 ;  /* 0x0000000000017941 */ /* 0x000fea0003800000 */
.L_x_373:
[----:B------:R-:W-:Y:S01]  /*9180*/  @!P5 IMAD R83, R83, R16, R3 ;  /* 0x000000105353d224 */ /* 0x000fe200078e0203 */
[----:B------:R-:W-:Y:S04]  /*9190*/  BSSY B1, `(.L_x_375) ;  /* 0x0000006000017945 */ /* 0x000fe80003800000 */
[----:B------:R0:W-:Y:S01]  /*91a0*/  @!P5 STG.E.U8 desc[UR46][R8.64+0xb1], R83 ;  /* 0x0000b1530800d986 */ /* 0x0001e2000c10112e */
[----:B------:R-:W-:Y:S05]  /*91b0*/  @P6 BRA `(.L_x_376) ;  /* 0x00000000000c6947 */ /* 0x000fea0003800000 */
[----:B------:R-:W5:Y:S02]  /*91c0*/  LDG.E.U8 R2, desc[UR46][R14.64+0xb8] ;  /* 0x0000b82e0e027981 */ /* 0x000f64000c1e1100 */
[----:B-----5:R-:W-:-:S05]  /*91d0*/  PRMT R20, R2, 0x8880, RZ ;  /* 0x0000888002147816 */ /* 0x020fca00000000ff */
[----:B------:R-:W-:-:S07]  /*91e0*/  IMAD R3, R20, R17, RZ ;  /* 0x0000001114037224 */ /* 0x000fce00078e02ff */
.L_x_376:
[----:B------:R-:W-:Y:S05]  /*91f0*/  BSYNC B1 ;  /* 0x0000000000017941 */ /* 0x000fea0003800000 */
.L_x_375:
        /* <DEDUP_REMOVED lines=10> */
.L_x_378:
[----:B------:R-:W-:Y:S05]  /*92a0*/  BSYNC B1 ;  /* 0x0000000000017941 */ /* 0x000fea0003800000 */
.L_x_377:
[----:B------:R-:W-:Y:S01]  /*92b0*/  @!P4 IMAD R85, R85, R16, R3 ;  /* 0x000000105555c224 */ /* 0x000fe200078e0203 */
[----:B------:R-:W-:Y:S04]  /*92c0*/  BSSY B1, `(.L_x_379) ;  /* 0x0000006000017945 */ /* 0x000fe80003800000 */
[----:B------:R0:W-:Y:S01]  /*92d0*/  @!P4 STG.E.U8 desc[UR46][R4.64+0xb9], R85 ;  /* 0x0000b9550400c986 */ /* 0x0001e2000c10112e */
[----:B------:R-:W-:Y:S05]  /*92e0*/  @P5 BRA `(.L_x_380) ;  /* 0x00000000000c5947 */ /* 0x000fea0003800000 */
[----:B------:R-:W5:Y:S02]  /*92f0*/  LDG.E.U8 R2, desc[UR46][R12.64+0xb8] ;  /* 0x0000b82e0c027981 */ /* 0x000f64000c1e1100 */
[----:B-----5:R-:W-:-:S05]  /*9300*/  PRMT R20, R2, 0x8880, RZ ;  /* 0x0000888002147816 */ /* 0x020fca00000000ff */
[----:B------:R-:W-:-:S07]  /*9310*/  IMAD R3, R20, R17, RZ ;  /* 0x0000001114037224 */ /* 0x000fce00078e02ff */
.L_x_380:
[----:B------:R-:W-:Y:S05]  /*9320*/  BSYNC B1 ;  /* 0x0000000000017941 */ /* 0x000fea0003800000 */
.L_x_379:
[----:B0-----:R-:W-:Y:S01]  /*9330*/  @!P5 IMAD R21, R86, R16, R3 ;  /* 0x000000105615d224 */ /* 0x001fe200078e0203 */
[----:B------:R-:W-:Y:S04]  /*9340*/  BSSY B1, `(.L_x_381) ;  /* 0x0000006000017945 */ /* 0x000fe80003800000 */
[----:B------:R0:W-:Y:S01]  /*9350*/  @!P5 STG.E.U8 desc[UR46][R8.64+0xb8], R21 ;  /* 0x0000b8150800d986 */ /* 0x0001e2000c10112e */
[----:B------:R-:W-:Y:S05]  /*9360*/  @P6 BRA `(.L_x_382) ;  /* 0x00000000000c6947 */ /* 0x000fea0003800000 */
[----:B------:R-:W5:Y:S02]  /*9370*/  LDG.E.U8 R2, desc[UR46][R12.64+0xb9] ;  /* 0x0000b92e0c027981 */ /* 0x000f64000c1e1100 */
[----:B-----5:R-:W-:-:S05]  /*9380*/  PRMT R20, R2, 0x8880, RZ ;  /* 0x0000888002147816 */ /* 0x020fca00000000ff */
[----:B------:R-:W-:-:S07]  /*9390*/  IMAD R3, R20, R17, RZ ;  /* 0x0000001114037224 */ /* 0x000fce00078e02ff */
.L_x_382:
[----:B------:R-:W-:Y:S05]  /*93a0*/  BSYNC B1 ;  /* 0x0000000000017941 */ /* 0x000fea0003800000 */
.L_x_381:
        /* <DEDUP_REMOVED lines=10> */
.L_x_384:
[----:B------:R-:W-:Y:S05]  /*9450*/  BSYNC B1 ;  /* 0x0000000000017941 */ /* 0x000fea0003800000 */
.L_x_383:
[----:B0-----:R-:W-:Y:S01]  /*9460*/  @!P4 IMAD R21, R56, R16, R3 ;  /* 0x000000103815c224 */ /* 0x001fe200078e0203 */
[----:B------:R-:W-:Y:S04]  /*9470*/  BSSY B1, `(.L_x_385) ;  /* 0x0000006000017945 */ /* 0x000fe80003800000 */
[----:B------:R0:W-:Y:S01]  /*9480*/  @!P4 STG.E.U8 desc[UR46][R6.64+0xa0], R21 ;  /* 0x0000a0150600c986 */ /* 0x0001e2000c10112e */
[----:B------:R-:W-:Y:S05]  /*9490*/  @P5 BRA `(.L_x_386) ;  /* 0x00000000000c5947 */ /* 0x000fea0003800000 */
[----:B------:R-:W5:Y:S02]  /*94a0*/  LDG.E.U8 R2, desc[UR46][R22.64+0xa1] ;  /* 0x0000a12e16027981 */ /* 0x000f64000c1e1100 */
[----:B-----5:R-:W-:-:S05]  /*94b0*/  PRMT R20, R2, 0x8880, RZ ;  /* 0x0000888002147816 */ /* 0x020fca00000000ff */
[----:B------:R-:W-:-:S07]  /*94c0*/  IMAD R3, R20, R17, RZ ;  /* 0x0000001114037224 */ /* 0x000fce00078e02ff */
.L_x_386:
[----:B------:R-:W-:Y:S05]  /*94d0*/  BSYNC B1 ;  /* 0x0000000000017941 */ /* 0x000fea0003800000 */
.L_x_385:
[----:B------:R-:W-:Y:S01]  /*94e0*/  @!P5 IMAD R57, R57, R16, R3 ;  /* 0x000000103939d224 */ /* 0x000fe200078e0203 */
[----:B------:R-:W-:Y:S04]  /*94f0*/  BSSY B1, `(.L_x_387) ;  /* 0x0000006000017945 */ /* 0x000fe80003800000 */
[----:B------:R0:W-:Y:S01]  /*9500*/  @!P5 STG.E.U8 desc[UR46][R6.64+0xa1], R57 ;  /* 0x0000a1390600d986 */ /* 0x0001e2000c10112e */
[----:B------:R-:W-:Y:S05]  /*9510*/  @P6 BRA `(.L_x_388) ;  /* 0x00000000000c6947 */ /* 0x000fea0003800000 */
[----:B------:R-:W5:Y:S02]  /*9520*/  LDG.E.U8 R2, desc[UR46][R18.64+0xa0] ;  /* 0x0000a02e12027981 */ /* 0x000f64000c1e1100 */
[----:B-----5:R-:W-:-:S05]  /*9530*/  PRMT R20, R2, 0x8880, RZ ;  /* 0x0000888002147816 */ /* 0x020fca00000000ff */
[----:B------:R-:W-:-:S07]  /*9540*/  IMAD R3, R20, R17, RZ ;  /* 0x0000001114037224 */ /* 0x000fce00078e02ff */
.L_x_388:
[----:B------:R-:W-:Y:S05]  /*9550*/  BSYNC B1 ;  /* 0x0000000000017941 */ /* 0x000fea0003800000 */
.L_x_387:
        /* <DEDUP_REMOVED lines=10> */
.L_x_390:
[----:B------:R-:W-:Y:S05]  /*9600*/  BSYNC B1 ;  /* 0x0000000000017941 */ /* 0x000fea0003800000 */
.L_x_389:
[----:B------:R-:W-:Y:S01]  /*9610*/  @!P4 IMAD R59, R59, R16, R3 ;  /* 0x000000103b3bc224 */ /* 0x000fe200078e0203 */
[----:B------:R-:W-:Y:S04]  /*9620*/  BSSY B1, `(.L_x_391) ;  /* 0x0000006000017945 */ /* 0x000fe80003800000 */
[----:B------:R0:W-:Y:S01]  /*9630*/  @!P4 STG.E.U8 desc[UR46][R10.64+0xa1], R59 ;  /* 0x0000a13b0a00c986 */ /* 0x0001e2000c10112e */
[----:B------:R-:W-:Y:S05]  /*9640*/  @P5 BRA `(.L_x_392) ;  /* 0x00000000000c5947 */ /* 0x000fea0003800000 */
[----:B------:R-:W5:Y:S02]  /*9650*/  LDG.E.U8 R2, desc[UR46][R22.64+0xa8] ;  /* 0x0000a82e16027981 */ /* 0x000f64000c1e1100 */
[----:B-----5:R-:W-:-:S05]  /*9660*/  PRMT R20, R2, 0x8880, RZ ;  /* 0x0000888002147816 */ /* 0x020fca00000000ff */
[----:B------:R-:W-:-:S07]  /*9670*/  IMAD R3, R20, R17, RZ ;  /* 0x0000001114037224 */ /* 0x000fce00078e02ff */
.L_x_392:
[----:B------:R-:W-:Y:S05]  /*9680*/  BSYNC B1 ;  /* 0x0000000000017941 */ /* 0x000fea0003800000 */
.L_x_391:
[----:B0-----:R-:W-:Y:S01]  /*9690*/  @!P5 IMAD R21, R60, R16, R3 ;  /* 0x000000103c15d224 */ /* 0x001fe200078e0203 */
[----:B------:R-:W-:Y:S04]  /*96a0*/  BSSY B1, `(.L_x_393) ;  /* 0x0000006000017945 */ /* 0x000fe80003800000 */
[----:B------:R0:W-:Y:S01]  /*96b0*/  @!P5 STG.E.U8 desc[UR46][R6.64+0xa8], R21 ;  /* 0x0000a8150600d986 */ /* 0x0001e2000c10112e */
[----:B------:R-:W-:Y:S05]  /*96c0*/  @P6 BRA `(.L_x_394) ;  /* 0x00000000000c6947 */ /* 0x000fea0003800000 */
[----:B------:R-:W5:Y:S02]  /*96d0*/  LDG.E.U8 R2, desc[UR46][R22.64+0xa9] ;  /* 0x0000a92e16027981 */ /* 0x000f64000c1e1100 */
[----:B-----5:R-:W-:-:S05]  /*96e0*/  PRMT R20, R2, 0x8880, RZ ;  /* 0x0000888002147816 */ /* 0x020fca00000000ff */
[----:B------:R-:W-:-:S07]  /*96f0*/  IMAD R3, R20, R17, RZ ;  /* 0x0000001114037224 */ /* 0x000fce00078e02ff */
.L_x_394:
[----:B------:R-:W-:Y:S05]  /*9700*/  BSYNC B1 ;  /* 0x0000000000017941 */ /* 0x000fea0003800000 */
.L_x_393:
        /* <DEDUP_REMOVED lines=10> */
.L_x_396:
[----:B------:R-:W-:Y:S05]  /*97b0*/  BSYNC B1 ;  /* 0x0000000000017941 */ /* 0x000fea0003800000 */
.L_x_395:
[----:B0-----:R-:W-:Y:S01]  /*97c0*/  @!P4 IMAD R21, R62, R16, R3 ;  /* 0x000000103e15c224 */ /* 0x001fe200078e0203 */
[----:B------:R-:W-:Y:S04]  /*97d0*/  BSSY B1, `(.L_x_397) ;  /* 0x0000006000017945 */ /* 0x000fe80003800000 */
[----:B------:R0:W-:Y:S01]  /*97e0*/  @!P4 STG.E.U8 desc[UR46][R10.64+0xa8], R21 ;  /* 0x0000a8150a00c986 */ /* 0x0001e2000c10112e */
[----:B------:R-:W-:Y:S05]  /*97f0*/  @P5 BRA `(.L_x_398) ;  /* 0x00000000000c5947 */ /* 0x000fea0003800000 */
[----:B------:R-:W5:Y:S02]  /*9800*/  LDG.E.U8 R2, desc[UR46][R18.64+0xa9] ;  /* 0x0000a92e12027981 */ /* 0x000f64000c1e1100 */
[----:B-----5:R-:W-:-:S05]  /*9810*/  PRMT R20, R2, 0x8880, RZ ;  /* 0x0000888002147816 */ /* 0x020fca00000000ff */
[----:B------:R-:W-:-:S07]  /*9820*/  IMAD R3, R20, R17, RZ ;  /* 0x0000001114037224 */ /* 0x000fce00078e02ff */
.L_x_398:
[----:B------:R-:W-:Y:S05]  /*9830*/  BSYNC B1 ;  /* 0x0000000000017941 */ /* 0x000fea0003800000 */
.L_x_397:
[----:B------:R-:W-:Y:S01]  /*9840*/  @!P5 IMAD R63, R63, R16, R3 ;  /* 0x000000103f3fd224 */ /* 0x000fe200078e0203 */
[----:B------:R-:W-:Y:S04]  /*9850*/  BSSY B1, `(.L_x_399) ;  /* 0x0000006000017945 */ /* 0x000fe80003800000 */
[----:B------:R0:W-:Y:S01]  /*9860*/  @!P5 STG.E.U8 desc[UR46][R10.64+0xa9], R63 ;  /* 0x0000a93f0a00d986 */ /* 0x0001e2000c10112e */
[----:B------:R-:W-:Y:S05]  /*9870*/  @P6 BRA `(.L_x_400) ;  /* 0x00000000000c6947 */ /* 0x000fea0003800000 */
[----:B------:R-:W5:Y:S02]  /*9880*/  LDG.E.U8 R2, desc[UR46][R22.64+0xb0] ;  /* 0x0000b02e16027981 */ /* 0x000f64000c1e1100 */
[----:B-----5:R-:W-:-:S05]  /*9890*/  PRMT R20, R2, 0x8880, RZ ;  /* 0x0000888002147816 */ /* 0x020fca00000000ff */
[----:B------:R-:W-:-:S07]  /*98a0*/  IMAD R3, R20, R17, RZ ;  /* 0x0000001114037224 */ /* 0x000fce00078e02ff */
.L_x_400:
[----:B------:R-:W-:Y:S05]  /*98b0*/  BSYNC B1 ;  /* 0x0000000000017941 */ /* 0x000fea0003800000 */
.L_x_399:
        /* <DEDUP_REMOVED lines=10> */
.L_x_402:
[----:B------:R-:W-:Y:S05]  /*9960*/  BSYNC B1 ;  /* 0x0000000000017941 */ /* 0x000fea0003800000 */
.L_x_401:
[----:B------:R-:W-:Y:S01]  /*9970*/  @!P4 IMAD R65, R65, R16, R3 ;  /* 0x000000104141c224 */ /* 0x000fe200078e0203 */
[----:B------:R-:W-:Y:S04]  /*9980*/  BSSY B1, `(.L_x_403) ;  /* 0x0000006000017945 */ /* 0x000fe80003800000 */
[----:B------:R0:W-:Y:S01]  /*9990*/  @!P4 STG.E.U8 desc[UR46][R6.64+0xb1], R65 ;  /* 0x0000b1410600c986 */ /* 0x0001e2000c10112e */
[----:B------:R-:W-:Y:S05]  /*99a0*/  @P5 BRA `(.L_x_404) ;  /* 0x00000000000c5947 */ /* 0x000fea0003800000 */
[----:B------:R-:W5:Y:S02]  /*99b0*/  LDG.E.U8 R2, desc[UR46][R18.64+0xb0] ;  /* 0x0000b02e12027981 */ /* 0x000f64000c1e1100 */
[----:B-----5:R-:W-:-:S05]  /*99c0*/  PRMT R20, R2, 0x8880, RZ ;  /* 0x0000888002147816 */ /* 0x020fca00000000ff */
[----:B------:R-:W-:-:S07]  /*99d0*/  IMAD R3, R20, R17, RZ ;  /* 0x0000001114037224 */ /* 0x000fce00078e02ff */
.L_x_404:
[----:B------:R-:W-:Y:S05]  /*99e0*/  BSYNC B1 ;  /* 0x0000000000017941 */ /* 0x000fea0003800000 */
.L_x_403:
[----:B0-----:R-:W-:Y:S01]  /*99f0*/  @!P5 IMAD R21, R66, R16, R3 ;  /* 0x000000104215d224 */ /* 0x001fe200078e0203 */
[----:B------:R-:W-:Y:S04]  /*9a00*/  BSSY B1, `(.L_x_405) ;  /* 0x0000006000017945 */ /* 0x000fe80003800000 */
[----:B------:R0:W-:Y:S01]  /*9a10*/  @!P5 STG.E.U8 desc[UR46][R10.64+0xb0], R21 ;  /* 0x0000b0150a00d986 */ /* 0x0001e2000c10112e */
[----:B------:R-:W-:Y:S05]  /*9a20*/  @P6 BRA `(.L_x_406) ;  /* 0x00000000000c6947 */ /* 0x000fea0003800000 */
[----:B------:R-:W5:Y:S02]  /*9a30*/  LDG.E.U8 R2, desc[UR46][R18.64+0xb1] ;  /* 0x0000b12e12027981 */ /* 0x000f64000c1e1100 */
[----:B-----5:R-:W-:-:S05]  /*9a40*/  PRMT R20, R2, 0x8880, RZ ;  /* 0x0000888002147816 */ /* 0x020fca00000000ff */
[----:B------:R-:W-:-:S07]  /*9a50*/  IMAD R3, R20, R17, RZ ;  /* 0x0000001114037224 */ /* 0x000fce00078e02ff */
.L_x_406:
[----:B------:R-:W-:Y:S05]  /*9a60*/  BSYNC B1 ;  /* 0x0000000000017941 */ /* 0x000fea0003800000 */
.L_x_405:
        /* <DEDUP_REMOVED lines=10> */
.L_x_408:
[----:B------:R-:W-:Y:S05]  /*9b10*/  BSYNC B1 ;  /* 0x0000000000017941 */ /* 0x000fea0003800000 */
.L_x_407:
[----:B0-----:R-:W-:Y:S01]  /*9b20*/  @!P4 IMAD R21, R68, R16, R3 ;  /* 0x000000104415c224 */ /* 0x001fe200078e0203 */
[----:B------:R-:W-:Y:S04]  /*9b30*/  BSSY B1, `(.L_x_409) ;  /* 0x0000006000017945 */ /* 0x000fe80003800000 */
[----:B------:R0:W-:Y:S01]  /*9b40*/  @!P4 STG.E.U8 desc[UR46][R6.64+0xb8], R21 ;  /* 0x0000b8150600c986 */ /* 0x0001e2000c10112e */
[----:B------:R-:W-:Y:S05]  /*9b50*/  @P5 BRA `(.L_x_410) ;  /* 0x00000000000c5947 */ /* 0x000fea0003800000 */
[----:B------:R-:W5:Y:S02]  /*9b60*/  LDG.E.U8 R2, desc[UR46][R22.64+0xb9] ;  /* 0x0000b92e16027981 */ /* 0x000f64000c1e1100 */
[----:B-----5:R-:W-:-:S05]  /*9b70*/  PRMT R20, R2, 0x8880, RZ ;  /* 0x0000888002147816 */ /* 0x020fca00000000ff */
[----:B------:R-:W-:-:S07]  /*9b80*/  IMAD R3, R20, R17, RZ ;  /* 0x0000001114037224 */ /* 0x000fce00078e02ff */
.L_x_410:
[----:B------:R-:W-:Y:S05]  /*9b90*/  BSYNC B1 ;  /* 0x0000000000017941 */ /* 0x000fea0003800000 */
.L_x_409:
[----:B------:R-:W-:Y:S01]  /*9ba0*/  @!P5 IMAD R69, R69, R16, R3 ;  /* 0x000000104545d224 */ /* 0x000fe200078e0203 */
[----:B------:R-:W-:Y:S04]  /*9bb0*/  BSSY B1, `(.L_x_411) ;  /* 0x0000006000017945 */ /* 0x000fe80003800000 */
[----:B------:R0:W-:Y:S01]  /*9bc0*/  @!P5 STG.E.U8 desc[UR46][R6.64+0xb9], R69 ;  /* 0x0000b9450600d986 */ /* 0x0001e2000c10112e */
[----:B------:R-:W-:Y:S05]  /*9bd0*/  @P6 BRA `(.L_x_412) ;  /* 0x00000000000c6947 */ /* 0x000fea0003800000 */
[----:B------:R-:W5:Y:S02]  /*9be0*/  LDG.E.U8 R2, desc[UR46][R18.64+0xb8] ;  /* 0x0000b82e12027981 */ /* 0x000f64000c1e1100 */
[----:B-----5:R-:W-:-:S05]  /*9bf0*/  PRMT R20, R2, 0x8880, RZ ;  /* 0x0000888002147816 */ /* 0x020fca00000000ff */
[----:B------:R-:W-:-:S07]  /*9c00*/  IMAD R3, R20, R17, RZ ;  /* 0x0000001114037224 */ /* 0x000fce00078e02ff */
.L_x_412:
[----:B------:R-:W-:Y:S05]  /*9c10*/  BSYNC B1 ;  /* 0x0000000000017941 */ /* 0x000fea0003800000 */
.L_x_411:
        /* <DEDUP_REMOVED lines=10> */
.L_x_414:
[----:B------:R-:W-:Y:S05]  /*9cc0*/  BSYNC B1 ;  /* 0x0000000000017941 */ /* 0x000fea0003800000 */
.L_x_413:
[----:B------:R-:W-:Y:S01]  /*9cd0*/  @!P4 IMAD R71, R71, R16, R3 ;  /* 0x000000104747c224 */ /* 0x000fe200078e0203 */
[----:B------:R-:W-:Y:S04]  /*9ce0*/  BSSY B1, `(.L_x_415) ;  /* 0x0000006000017945 */ /* 0x000fe80003800000 */
[----:B------:R0:W-:Y:S01]  /*9cf0*/  @!P4 STG.E.U8 desc[UR46][R10.64+0xb9], R71 ;  /* 0x0000b9470a00c986 */ /* 0x0001e2000c10112e */
[----:B------:R-:W-:Y:S05]  /*9d00*/  @P5 BRA `(.L_x_416) ;  /* 0x00000000000c5947 */ /* 0x000fea0003800000 */
[----:B------:R-:W5:Y:S02]  /*9d10*/  LDG.E.U8 R2, desc[UR46][R14.64+0xc0] ;  /* 0x0000c02e0e027981 */ /* 0x000f64000c1e1100 */
[----:B-----5:R-:W-:-:S05]  /*9d20*/  PRMT R20, R2, 0x8880, RZ ;  /* 0x0000888002147816 */ /* 0x020fca00000000ff */
[----:B------:R-:W-:-:S07]  /*9d30*/  IMAD R3, R20, R17, RZ ;  /* 0x0000001114037224 */ /* 0x000fce00078e02ff */
.L_x_416:
[----:B------:R-:W-:Y:S05]  /*9d40*/  BSYNC B1 ;  /* 0x0000000000017941 */ /* 0x000fea0003800000 */
.L_x_415:
[----:B0-----:R-:W-:Y:S01]  /*9d50*/  @!P5 IMAD R21, R40, R16, R3 ;  /* 0x000000102815d224 */ /* 0x001fe200078e0203 */
[----:B------:R-:W-:Y:S04]  /*9d60*/  BSSY B1, `(.L_x_417) ;  /* 0x0000006000017945 */ /* 0x000fe80003800000 */
[----:B------:R0:W-:Y:S01]  /*9d70*/  @!P5 STG.E.U8 desc[UR46][R4.64+0xc0], R21 ;  /* 0x0000c0150400d986 */ /* 0x0001e2000c10112e */
[----:B------:R-:W-:Y:S05]  /*9d80*/  @P6 BRA `(.L_x_418) ;  /* 0x00000000000c6947 */ /* 0x000fea0003800000 */
[----:B------:R-:W5:Y:S02]  /*9d90*/  LDG.E.U8 R2, desc[UR46][R14.64+0xc1] ;  /* 0x0000c12e0e027981 */ /* 0x000f64000c1e1100 */
[----:B-----5:R-:W-:-:S05]  /*9da0*/  PRMT R20, R2, 0x8880, RZ ;  /* 0x0000888002147816 */ /* 0x020fca00000000ff */
[----:B------:R-:W-:-:S07]  /*9db0*/  IMAD R3, R20, R17, RZ ;  /* 0x0000001114037224 */ /* 0x000fce00078e02ff */
.L_x_418:
[----:B------:R-:W-:Y:S05]  /*9dc0*/  BSYNC B1 ;  /* 0x0000000000017941 */ /* 0x000fea0003800000 */
.L_x_417:
        /* <DEDUP_REMOVED lines=10> */
.L_x_420:
[----:B------:R-:W-:Y:S05]  /*9e70*/  BSYNC B1 ;  /* 0x0000000000017941 */ /* 0x000fea0003800000 */
.L_x_419:
[----:B0-----:R-:W-:Y:S01]  /*9e80*/  @!P4 IMAD R21, R42, R16, R3 ;  /* 0x000000102a15c224 */ /* 0x001fe200078e0203 */
[----:B------:R-:W-:Y:S04]  /*9e90*/  BSSY B1, `(.L_x_421) ;  /* 0x0000006000017945 */ /* 0x000fe80003800000 */
[----:B------:R0:W-:Y:S01]  /*9ea0*/  @!P4 STG.E.U8 desc[UR46][R8.64+0xc0], R21 ;  /* 0x0000c0150800c986 */ /* 0x0001e2000c10112e */
[----:B------:R-:W-:Y:S05]  /*9eb0*/  @P5 BRA `(.L_x_422) ;  /* 0x00000000000c5947 */ /* 0x000fea0003800000 */
[----:B------:R-:W5:Y:S02]  /*9ec0*/  LDG.E.U8 R2, desc[UR46][R12.64+0xc1] ;  /* 0x0000c12e0c027981 */ /* 0x000f64000c1e1100 */
[----:B-----5:R-:W-:-:S05]  /*9ed0*/  PRMT R20, R2, 0x8880, RZ ;  /* 0x0000888002147816 */ /* 0x020fca00000000ff */
[----:B------:R-:W-:-:S07]  /*9ee0*/  IMAD R3, R20, R17, RZ ;  /* 0x0000001114037224 */ /* 0x000fce00078e02ff */
.L_x_422:
[----:B------:R-:W-:Y:S05]  /*9ef0*/  BSYNC B1 ;  /* 0x0000000000017941 */ /* 0x000fea0003800000 */
.L_x_421:
[----:B------:R-:W-:Y:S01]  /*9f00*/  @!P5 IMAD R43, R43, R16, R3 ;  /* 0x000000102b2bd224 */ /* 0x000fe200078e0203 */
[----:B------:R-:W-:Y:S04]  /*9f10*/  BSSY B1, `(.L_x_423) ;  /* 0x0000006000017945 */ /* 0x000fe80003800000 */
[----:B------:R0:W-:Y:S01]  /*9f20*/  @!P5 STG.E.U8 desc[UR46][R8.64+0xc1], R43 ;  /* 0x0000c12b0800d986 */ /* 0x0001e2000c10112e */
[----:B------:R-:W-:Y:S05]  /*9f30*/  @P6 BRA `(.L_x_424) ;  /* 0x00000000000c6947 */ /* 0x000fea0003800000 */
[----:B------:R-:W5:Y:S02]  /*9f40*/  LDG.E.U8 R2, desc[UR46][R14.64+0xc8] ;  /* 0x0000c82e0e027981 */ /* 0x000f64000c1e1100 */
[----:B-----5:R-:W-:-:S05]  /*9f50*/  PRMT R20, R2, 0x8880, RZ ;  /* 0x0000888002147816 */ /* 0x020fca00000000ff */
[----:B------:R-:W-:-:S07]  /*9f60*/  IMAD R3, R20, R17, RZ ;  /* 0x0000001114037224 */ /* 0x000fce00078e02ff */
.L_x_424:
[----:B------:R-:W-:Y:S05]  /*9f70*/  BSYNC B1 ;  /* 0x0000000000017941 */ /* 0x000fea0003800000 */
.L_x_423:
        /* <DEDUP_REMOVED lines=10> */
.L_x_426:
[----:B------:R-:W-:Y:S05]  /*a020*/  BSYNC B1 ;  /* 0x0000000000017941 */ /* 0x000fea0003800000 */
.L_x_425:
[----:B------:R-:W-:Y:S01]  /*a030*/  @!P4 IMAD R45, R45, R16, R3 ;  /* 0x000000102d2dc224 */ /* 0x000fe200078e0203 */
[----:B------:R-:W-:Y:S04]  /*a040*/  BSSY B1, `(.L_x_427) ;  /* 0x0000006000017945 */ /* 0x000fe80003800000 */
[----:B------:R0:W-:Y:S01]  /*a050*/  @!P4 STG.E.U8 desc[UR46][R4.64+0xc9], R45 ;  /* 0x0000c92d0400c986 */ /* 0x0001e2000c10112e */
[----:B------:R-:W-:Y:S05]  /*a060*/  @P5 BRA `(.L_x_428) ;  /* 0x00000000000c5947 */ /* 0x000fea0003800000 */
[----:B------:R-:W5:Y:S02]  /*a070*/  LDG.E.U8 R2, desc[UR46][R12.64+0xc8] ;  /* 0x0000c82e0c027981 */ /* 0x000f64000c1e1100 */
[----:B-----5:R-:W-:-:S05]  /*a080*/  PRMT R20, R2, 0x8880, RZ ;  /* 0x0000888002147816 */ /* 0x020fca00000000ff */
[----:B------:R-:W-:-:S07]  /*a090*/  IMAD R3, R20, R17, RZ ;  /* 0x0000001114037224 */ /* 0x000fce00078e02ff */
.L_x_428:
[----:B------:R-:W-:Y:S05]  /*a0a0*/  BSYNC B1 ;  /* 0x0000000000017941 */ /* 0x000fea0003800000 */
.L_x_427:
[----:B0-----:R-:W-:Y:S01]  /*a0b0*/  @!P5 IMAD R21, R46, R16, R3 ;  /* 0x000000102e15d224 */ /* 0x001fe200078e0203 */
[----:B------:R-:W-:Y:S04]  /*a0c0*/  BSSY B1, `(.L_x_429) ;  /* 0x0000006000017945 */ /* 0x000fe80003800000 */
[----:B------:R0:W-:Y:S01]  /*a0d0*/  @!P5 STG.E.U8 desc[UR46][R8.64+0xc8], R21 ;  /* 0x0000c8150800d986 */ /* 0x0001e2000c10112e */
[----:B------:R-:W-:Y:S05]  /*a0e0*/  @P6 BRA `(.L_x_430) ;  /* 0x00000000000c6947 */ /* 0x000fea0003800000 */
[----:B------:R-:W5:Y:S02]  /*a0f0*/  LDG.E.U8 R2, desc[UR46][R12.64+0xc9] ;  /* 0x0000c92e0c027981 */ /* 0x000f64000c1e1100 */
[----:B-----5:R-:W-:-:S05]  /*a100*/  PRMT R20, R2, 0x8880, RZ ;  /* 0x0000888002147816 */ /* 0x020fca00000000ff */
[----:B------:R-:W-:-:S07]  /*a110*/  IMAD R3, R20, R17, RZ ;  /* 0x0000001114037224 */ /* 0x000fce00078e02ff */
.L_x_430:
[----:B------:R-:W-:Y:S05]  /*a120*/  BSYNC B1 ;  /* 0x0000000000017941 */ /* 0x000fea0003800000 */
.L_x_429:
        /* <DEDUP_REMOVED lines=10> */
.L_x_432:
[----:B------:R-:W-:Y:S05]  /*a1d0*/  BSYNC B1 ;  /* 0x0000000000017941 */ /* 0x000fea0003800000 */
.L_x_431:
[----:B0-----:R-:W-:Y:S01]  /*a1e0*/  @!P4 IMAD R21, R48, R16, R3 ;  /* 0x000000103015c224 */ /* 0x001fe200078e0203 */
[----:B------:R-:W-:Y:S04]  /*a1f0*/  BSSY B1, `(.L_x_433) ;  /* 0x0000006000017945 */ /* 0x000fe80003800000 */
[----:B------:R0:W-:Y:S01]  /*a200*/  @!P4 STG.E.U8 desc[UR46][R4.64+0xd0], R21 ;  /* 0x0000d0150400c986 */ /* 0x0001e2000c10112e */
[----:B------:R-:W-:Y:S05]  /*a210*/  @P5 BRA `(.L_x_434) ;  /* 0x00000000000c5947 */ /* 0x000fea0003800000 */
[----:B------:R-:W5:Y:S02]  /*a220*/  LDG.E.U8 R2, desc[UR46][R14.64+0xd1] ;  /* 0x0000d12e0e027981 */ /* 0x000f64000c1e1100 */
[----:B-----5:R-:W-:-:S05]  /*a230*/  PRMT R20, R2, 0x8880, RZ ;  /* 0x0000888002147816 */ /* 0x020fca00000000ff */
[----:B------:R-:W-:-:S07]  /*a240*/  IMAD R3, R20, R17, RZ ;  /* 0x0000001114037224 */ /* 0x000fce00078e02ff */
.L_x_434:
[----:B------:R-:W-:Y:S05]  /*a250*/  BSYNC B1 ;  /* 0x0000000000017941 */ /* 0x000fea0003800000 */
.L_x_433:
[----:B------:R-:W-:Y:S01]  /*a260*/  @!P5 IMAD R49, R49, R16, R3 ;  /* 0x000000103131d224 */ /* 0x000fe200078e0203 */
[----:B------:R-:W-:Y:S04]  /*a270*/  BSSY B1, `(.L_x_435) ;  /* 0x0000006000017945 */ /* 0x000fe80003800000 */
[----:B------:R0:W-:Y:S01]  /*a280*/  @!P5 STG.E.U8 desc[UR46][R4.64+0xd1], R49 ;  /* 0x0000d1310400d986 */ /* 0x0001e2000c10112e */
[----:B------:R-:W-:Y:S05]  /*a290*/  @P6 BRA `(.L_x_436) ;  /* 0x00000000000c6947 */ /* 0x000fea0003800000 */
[----:B------:R-:W5:Y:S02]  /*a2a0*/  LDG.E.U8 R2, desc[UR46][R12.64+0xd0] ;  /* 0x0000d02e0c027981 */ /* 0x000f64000c1e1100 */
[----:B-----5:R-:W-:-:S05]  /*a2b0*/  PRMT R20, R2, 0x8880, RZ ;  /* 0x0000888002147816 */ /* 0x020fca00000000ff */
[----:B------:R-:W-:-:S07]  /*a2c0*/  IMAD R3, R20, R17, RZ ;  /* 0x0000001114037224 */ /* 0x000fce00078e02ff */
.L_x_436:
[----:B------:R-:W-:Y:S05]  /*a2d0*/  BSYNC B1 ;  /* 0x0000000000017941 */ /* 0x000fea0003800000 */
.L_x_435:
[----:B------:R-:W-:Y:S01]  /*a2e0*/  ISETP.LT.OR P5, PT, R0, 0xd2, !P2 ;  /* 0x000000d20000780c */ /* 0x000fe200057a1670 */
[----:B0-----:R-:W-:Y:S01]  /*a2f0*/  @!P6 IMAD R21, R50, R16, R3 ;  /* 0x000000103215e224 */ /* 0x001fe200078e0203 */
[----:B------:R-:W-:Y:S01]  /*a300*/  BSSY B1, `(.L_x_437) ;  /* 0x0000009000017945 */ /* 0x000fe20003800000 */
[----:B------:R-:W-:-:S03]  /*a310*/  ISETP.LT.OR P4, PT, R0, 0xd9, !P3 ;  /* 0x000000d90000780c */ /* 0x000fc60005f81670 */
[----:B------:R0:W-:Y:S01]  /*a320*/  @!P6 STG.E.U8 desc[UR46][R8.64+0xd0], R21 ;  /* 0x0000d0150800e986 */ /* 0x0001e2000c10112e */
[C---:B------:R-:W-:Y:S02]  /*a330*/  ISETP.LT.OR P6, PT, R0.reuse, 0xda, !P3 ;  /* 0x000000da0000780c */ /* 0x040fe40005fc1670 */
[----:B------:R-:W-:-:S04]  /*a340*/  ISETP.LT.OR P3, PT, R0, 0xd9, !P2 ;  /* 0x000000d90000780c */ /* 0x000fc80005761670 */
[----:B------:R-:W-:Y:S09]  /*a350*/  @P5 BRA `(.L_x_438) ;  /* 0x00000000000c5947 */ /* 0x000ff20003800000 */
[----:B------:R-:W5:Y:S02]  /*a360*/  LDG.E.U8 R2, desc[UR46][R12.64+0xd1] ;  /* 0x0000d12e0c027981 */ /* 0x000f64000c1e1100 */
[----:B-----5:R-:W-:-:S05]  /*a370*/  PRMT R20, R2, 0x8880, RZ ;  /* 0x0000888002147816 */ /* 0x020fca00000000ff */
[----:B------:R-:W-:-:S07]  /*a380*/  IMAD R3, R20, R17, RZ ;  /* 0x0000001114037224 */ /* 0x000fce00078e02ff */
.L_x_438:
[----:B------:R-:W-:Y:S05]  /*a390*/  BSYNC B1 ;  /* 0x0000000000017941 */ /* 0x000fea0003800000 */
.L_x_437:
[----:B------:R-:W-:Y:S01]  /*a3a0*/  @!P5 IMAD R51, R51, R16, R3 ;  /* 0x000000103333d224 */ /* 0x000fe200078e0203 */
[----:B------:R-:W-:Y:S04]  /*a3b0*/  BSSY B1, `(.L_x_439) ;  /* 0x0000006000017945 */ /* 0x000fe80003800000 */
[----:B------:R0:W-:Y:S01]  /*a3c0*/  @!P5 STG.E.U8 desc[UR46][R8.64+0xd1], R51 ;  /* 0x0000d1330800d986 */ /* 0x0001e2000c10112e */
[----:B------:R-:W-:Y:S05]  /*a3d0*/  @P4 BRA `(.L_x_440) ;  /* 0x00000000000c4947 */ /* 0x000fea0003800000 */
[----:B------:R-:W5:Y:S02]  /*a3e0*/  LDG.E.U8 R2, desc[UR46][R14.64+0xd8] ;  /* 0x0000d82e0e027981 */ /* 0x000f64000c1e1100 */
[----:B-----5:R-:W-:-:S05]  /*a3f0*/  PRMT R20, R2, 0x8880, RZ ;  /* 0x0000888002147816 */ /* 0x020fca00000000ff */
[----:B------:R-:W-:-:S07]  /*a400*/  IMAD R3, R20, R17, RZ ;  /* 0x0000001114037224 */ /* 0x000fce00078e02ff */
.L_x_440:
[----:B------:R-:W-:Y:S05]  /*a410*/  BSYNC B1 ;  /* 0x0000000000017941 */ /* 0x000fea0003800000 */
.L_x_439:
[----:B0-----:R-:W-:Y:S01]  /*a420*/  @!P4 IMAD R21, R52, R16, R3 ;  /* 0x000000103415c224 */ /* 0x001fe200078e0203 */
[----:B------:R-:W-:Y:S04]  /*a430*/  BSSY B1, `(.L_x_441) ;  /* 0x0000006000017945 */ /* 0x000fe80003800000 */
[----:B------:R0:W-:Y:S01]  /*a440*/  @!P4 STG.E.U8 desc[UR46][R4.64+0xd8], R21 ;  /* 0x0000d8150400c986 */ /* 0x0001e2000c10112e */
[----:B------:R-:W-:Y:S05]  /*a450*/  @P6 BRA `(.L_x_442) ;  /* 0x00000000000c6947 */ /* 0x000fea0003800000 */
[----:B------:R-:W5:Y:S02]  /*a460*/  LDG.E.U8 R2, desc[UR46][R14.64+0xd9] ;  /* 0x0000d92e0e027981 */ /* 0x000f64000c1e1100 */
[----:B-----5:R-:W-:-:S05]  /*a470*/  PRMT R20, R2, 0x8880, RZ ;  /* 0x0000888002147816 */ /* 0x020fca00000000ff */
[----:B------:R-:W-:-:S07]  /*a480*/  IMAD R3, R20, R17, RZ ;  /* 0x0000001114037224 */ /* 0x000fce00078e02ff */
.L_x_442:
[----:B------:R-:W-:Y:S05]  /*a490*/  BSYNC B1 ;  /* 0x0000000000017941 */ /* 0x000fea0003800000 */
.L_x_441:
[----:B------:R-:W-:Y:S01]  /*a4a0*/  @!P6 IMAD R53, R53, R16, R3 ;  /* 0x000000103535e224 */ /* 0x000fe200078e0203 */
[----:B------:R-:W-:Y:S04]  /*a4b0*/  BSSY B1, `(.L_x_443) ;  /* 0x0000006000017945 */ /* 0x000fe80003800000 */
[----:B------:R0:W-:Y:S01]  /*a4c0*/  @!P6 STG.E.U8 desc[UR46][R4.64+0xd9], R53 ;  /* 0x0000d9350400e986 */ /* 0x0001e2000c10112e */
[----:B------:R-:W-:Y:S05]  /*a4d0*/  @P3 BRA `(.L_x_444) ;  /* 0x00000000000c3947 */ /* 0x000fea0003800000 */
[----:B------:R-:W0:Y:S02]  /*a4e0*/  LDG.E.U8 R2, desc[UR46][R12.64+0xd8] ;  /* 0x0000d82e0c027981 */ /* 0x000e24000c1e1100 */
[----:B0-----:R-:W-:-:S05]  /*a4f0*/  PRMT R4, R2, 0x8880, RZ ;  /* 0x0000888002047816 */ /* 0x001fca00000000ff */
[----:B------:R-:W-:-:S07]  /*a500*/  IMAD R3, R4, R17, RZ ;  /* 0x0000001104037224 */ /* 0x000fce00078e02ff */
.L_x_444:
[----:B------:R-:W-:Y:S05]  /*a510*/  BSYNC B1 ;  /* 0x0000000000017941 */ /* 0x000fea0003800000 */
.L_x_443:
[----:B------:R-:W-:Y:S01]  /*a520*/  ISETP.LT.OR P2, PT, R0, 0xda, !P2 ;  /* 0x000000da0000780c */ /* 0x000fe20005741670 */
[----:B0-----:R-:W-:Y:S01]  /*a530*/  @!P3 IMAD R5, R54, R16, R3 ;  /* 0x000000103605b224 */ /* 0x001fe200078e0203 */
[----:B------:R-:W-:Y:S01]  /*a540*/  BSSY B1, `(.L_x_445) ;  /* 0x000000a000017945 */ /* 0x000fe20003800000 */
[C---:B------:R-:W-:Y:S02]  /*a550*/  ISETP.LT.OR P4, PT, R0.reuse, 0xc1, !P1 ;  /* 0x000000c10000780c */ /* 0x040fe40004f81670 */
[C---:B------:R-:W-:Y:S01]  /*a560*/  ISETP.LT.OR P5, PT, R0.reuse, 0xc2, !P1 ;  /* 0x000000c20000780c */ /* 0x040fe20004fa1670 */
[----:B------:R0:W-:Y:S01]  /*a570*/  @!P3 STG.E.U8 desc[UR46][R8.64+0xd8], R5 ;  /* 0x0000d8050800b986 */ /* 0x0001e2000c10112e */
[C---:B------:R-:W-:Y:S02]  /*a580*/  ISETP.LT.OR P6, PT, R0.reuse, 0xc1, !P0 ;  /* 0x000000c10000780c */ /* 0x040fe400047c1670 */
[----:B------:R-:W-:-:S04]  /*a590*/  ISETP.LT.OR P3, PT, R0, 0xc2, !P0 ;  /* 0x000000c20000780c */ /* 0x000fc80004761670 */
[----:B------:R-:W-:Y:S09]  /*a5a0*/  @P2 BRA `(.L_x_446) ;  /* 0x00000000000c2947 */ /* 0x000ff20003800000 */
[----:B------:R-:W5:Y:S02]  /*a5b0*/  LDG.E.U8 R2, desc[UR46][R12.64+0xd9] ;  /* 0x0000d92e0c027981 */ /* 0x000f64000c1e1100 */
[----:B-----5:R-:W-:-:S05]  /*a5c0*/  PRMT R4, R2, 0x8880, RZ ;  /* 0x0000888002047816 */ /* 0x020fca00000000ff */
[----:B------:R-:W-:-:S07]  /*a5d0*/  IMAD R3, R4, R17, RZ ;  /* 0x0000001104037224 */ /* 0x000fce00078e02ff */
.L_x_446:
[----:B------:R-:W-:Y:S05]  /*a5e0*/  BSYNC B1 ;  /* 0x0000000000017941 */ /* 0x000fea0003800000 */
.L_x_445:
[----:B------:R-:W-:Y:S01]  /*a5f0*/  @!P2 IMAD R55, R55, R16, R3 ;  /* 0x000000103737a224 */ /* 0x000fe200078e0203 */
[----:B------:R-:W-:Y:S04]  /*a600*/  BSSY B1, `(.L_x_447) ;  /* 0x0000006000017945 */ /* 0x000fe80003800000 */
[----:B------:R0:W-:Y:S01]  /*a610*/  @!P2 STG.E.U8 desc[UR46][R8.64+0xd9], R55 ;  /* 0x0000d9370800a986 */ /* 0x0001e2000c10112e */
[----:B------:R-:W-:Y:S05]  /*a620*/  @P4 BRA `(.L_x_448) ;  /* 0x00000000000c4947 */ /* 0x000fea0003800000 */
[----:B------:R-:W5:Y:S02]  /*a630*/  LDG.E.U8 R2, desc[UR46][R22.64+0xc0] ;  /* 0x0000c02e16027981 */ /* 0x000f64000c1e1100 */
[----:B-----5:R-:W-:-:S05]  /*a640*/  PRMT R4, R2, 0x8880, RZ ;  /* 0x0000888002047816 */ /* 0x020fca00000000ff */
[----:B------:R-:W-:-:S07]  /*a650*/  IMAD R3, R4, R17, RZ ;  /* 0x0000001104037224 */ /* 0x000fce00078e02ff */
.L_x_448:
[----:B------:R-:W-:Y:S05]  /*a660*/  BSYNC B1 ;  /* 0x0000000000017941 */ /* 0x000fea0003800000 */
.L_x_447:
[----:B0-----:R-:W-:Y:S01]  /*a670*/  @!P4 IMAD R5, R24, R16, R3 ;  /* 0x000000101805c224 */ /* 0x001fe200078e0203 */
[----:B------:R-:W-:Y:S04]  /*a680*/  BSSY B1, `(.L_x_449) ;  /* 0x0000006000017945 */ /* 0x000fe80003800000 */
[----:B------:R0:W-:Y:S01]  /*a690*/  @!P4 STG.E.U8 desc[UR46][R6.64+0xc0], R5 ;  /* 0x0000c0050600c986 */ /* 0x0001e2000c10112e */
[----:B------:R-:W-:Y:S05]  /*a6a0*/  @P5 BRA `(.L_x_450) ;  /* 0x00000000000c5947 */ /* 0x000fea0003800000 */
[----:B------:R-:W5:Y:S02]  /*a6b0*/  LDG.E.U8 R2, desc[UR46][R22.64+0xc1] ;  /* 0x0000c12e16027981 */ /* 0x000f64000c1e1100 */
[----:B-----5:R-:W-:-:S05]  /*a6c0*/  PRMT R4, R2, 0x8880, RZ ;  /* 0x0000888002047816 */ /* 0x020fca00000000ff */
[----:B------:R-:W-:-:S07]  /*a6d0*/  IMAD R3, R4, R17, RZ ;  /* 0x0000001104037224 */ /* 0x000fce00078e02ff */
.L_x_450:
[----:B------:R-:W-:Y:S05]  /*a6e0*/  BSYNC B1 ;  /* 0x0000000000017941 */ /* 0x000fea0003800000 */
.L_x_449:
[----:B------:R-:W-:Y:S01]  /*a6f0*/  @!P5 IMAD R25, R25, R16, R3 ;  /* 0x000000101919d224 */ /* 0x000fe200078e0203 */
[----:B------:R-:W-:Y:S04]  /*a700*/  BSSY B1, `(.L_x_451) ;  /* 0x0000006000017945 */ /* 0x000fe80003800000 */
[----:B------:R0:W-:Y:S01]  /*a710*/  @!P5 STG.E.U8 desc[UR46][R6.64+0xc1], R25 ;  /* 0x0000c1190600d986 */ /* 0x0001e2000c10112e */
[----:B------:R-:W-:Y:S05]  /*a720*/  @P6 BRA `(.L_x_452) ;  /* 0x00000000000c6947 */ /* 0x000fea0003800000 */
[----:B------:R-:W5:Y:S02]  /*a730*/  LDG.E.U8 R2, desc[UR46][R18.64+0xc0] ;  /* 0x0000c02e12027981 */ /* 0x000f64000c1e1100 */
[----:B-----5:R-:W-:-:S05]  /*a740*/  PRMT R4, R2, 0x8880, RZ ;  /* 0x0000888002047816 */ /* 0x020fca00000000ff */
[----:B------:R-:W-:-:S07]  /*a750*/  IMAD R3, R4, R17, RZ ;  /* 0x0000001104037224 */ /* 0x000fce00078e02ff */
.L_x_452:
[----:B------:R-:W-:Y:S05]  /*a760*/  BSYNC B1 ;  /* 0x0000000000017941 */ /* 0x000fea0003800000 */
.L_x_451:
[----:B0-----:R-:W-:Y:S01]  /*a770*/  @!P6 IMAD R5, R26, R16, R3 ;  /* 0x000000101a05e224 */ /* 0x001fe200078e0203 */
[----:B------:R-:W-:Y:S04]  /*a780*/  BSSY B1, `(.L_x_453) ;  /* 0x0000006000017945 */ /* 0x000fe80003800000 */
[----:B------:R0:W-:Y:S01]  /*a790*/  @!P6 STG.E.U8 desc[UR46][R10.64+0xc0], R5 ;  /* 0x0000c0050a00e986 */ /* 0x0001e2000c10112e */
[----:B------:R-:W-:Y:S05]  /*a7a0*/  @P3 BRA `(.L_x_454) ;  /* 0x00000000000c3947 */ /* 0x000fea0003800000 */
[----:B------:R-:W5:Y:S02]  /*a7b0*/  LDG.E.U8 R2, desc[UR46][R18.64+0xc1] ;  /* 0x0000c12e12027981 */ /* 0x000f64000c1e1100 */
[----:B-----5:R-:W-:-:S05]  /*a7c0*/  PRMT R4, R2, 0x8880, RZ ;  /* 0x0000888002047816 */ /* 0x020fca00000000ff */
[----:B------:R-:W-:-:S07]  /*a7d0*/  IMAD R3, R4, R17, RZ ;  /* 0x0000001104037224 */ /* 0x000fce00078e02ff */
.L_x_454:
[----:B------:R-:W-:Y:S05]  /*a7e0*/  BSYNC B1 ;  /* 0x0000000000017941 */ /* 0x000fea0003800000 */
.L_x_453:
[C---:B------:R-:W-:Y:S01]  /*a7f0*/  ISETP.LT.OR P5, PT, R0.reuse, 0xc9, !P1 ;  /* 0x000000c90000780c */ /* 0x040fe20004fa1670 */
[----:B------:R-:W-:Y:S01]  /*a800*/  @!P3 IMAD R27, R27, R16, R3 ;  /* 0x000000101b1bb224 */ /* 0x000fe200078e0203 */
        /* <DEDUP_REMOVED lines=10> */
.L_x_456:
[----:B------:R-:W-:Y:S05]  /*a8b0*/  BSYNC B1 ;  /* 0x0000000000017941 */ /* 0x000fea0003800000 */
.L_x_455:
[----:B0-----:R-:W-:Y:S01]  /*a8c0*/  @!P5 IMAD R5, R28, R16, R3 ;  /* 0x000000101c05d224 */ /* 0x001fe200078e0203 */
[----:B------:R-:W-:Y:S04]  /*a8d0*/  BSSY B1, `(.L_x_457) ;  /* 0x0000006000017945 */ /* 0x000fe80003800000 */
[----:B------:R0:W-:Y:S01]  /*a8e0*/  @!P5 STG.E.U8 desc[UR46][R6.64+0xc8], R5 ;  /* 0x0000c8050600d986 */ /* 0x0001e2000c10112e */
[----:B------:R-:W-:Y:S05]  /*a8f0*/  @P2 BRA `(.L_x_458) ;  /* 0x00000000000c2947 */ /* 0x000fea0003800000 */
[----:B------:R-:W5:Y:S02]  /*a900*/  LDG.E.U8 R2, desc[UR46][R22.64+0xc9] ;  /* 0x0000c92e16027981 */ /* 0x000f64000c1e1100 */
[----:B-----5:R-:W-:-:S05]  /*a910*/  PRMT R4, R2, 0x8880, RZ ;  /* 0x0000888002047816 */ /* 0x020fca00000000ff */
[----:B------:R-:W-:-:S07]  /*a920*/  IMAD R3, R4, R17, RZ ;  /* 0x0000001104037224 */ /* 0x000fce00078e02ff */
.L_x_458:
[----:B------:R-:W-:Y:S05]  /*a930*/  BSYNC B1 ;  /* 0x0000000000017941 */ /* 0x000fea0003800000 */
.L_x_457:
[----:B------:R-:W-:Y:S01]  /*a940*/  @!P2 IMAD R29, R29, R16, R3 ;  /* 0x000000101d1da224 */ /* 0x000fe200078e0203 */
[----:B------:R-:W-:Y:S04]  /*a950*/  BSSY B1, `(.L_x_459) ;  /* 0x0000006000017945 */ /* 0x000fe80003800000 */
[----:B------:R0:W-:Y:S01]  /*a960*/  @!P2 STG.E.U8 desc[UR46][R6.64+0xc9], R29 ;  /* 0x0000c91d0600a986 */ /* 0x0001e2000c10112e */
[----:B------:R-:W-:Y:S05]  /*a970*/  @P3 BRA `(.L_x_460) ;  /* 0x00000000000c3947 */ /* 0x000fea0003800000 */
[----:B------:R-:W5:Y:S02]  /*a980*/  LDG.E.U8 R2, desc[UR46][R18.64+0xc8] ;  /* 0x0000c82e12027981 */ /* 0x000f64000c1e1100 */
[----:B-----5:R-:W-:-:S05]  /*a990*/  PRMT R4, R2, 0x8880, RZ ;  /* 0x0000888002047816 */ /* 0x020fca00000000ff */
[----:B------:R-:W-:-:S07]  /*a9a0*/  IMAD R3, R4, R17, RZ ;  /* 0x0000001104037224 */ /* 0x000fce00078e02ff */
.L_x_460:
[----:B------:R-:W-:Y:S05]  /*a9b0*/  BSYNC B1 ;  /* 0x0000000000017941 */ /* 0x000fea0003800000 */
.L_x_459:
[----:B0-----:R-:W-:Y:S01]  /*a9c0*/  @!P3 IMAD R5, R30, R16, R3 ;  /* 0x000000101e05b224 */ /* 0x001fe200078e0203 */
[----:B------:R-:W-:Y:S04]  /*a9d0*/  BSSY B1, `(.L_x_461) ;  /* 0x0000006000017945 */ /* 0x000fe80003800000 */
[----:B------:R0:W-:Y:S01]  /*a9e0*/  @!P3 STG.E.U8 desc[UR46][R10.64+0xc8], R5 ;  /* 0x0000c8050a00b986 */ /* 0x0001e2000c10112e */
[----:B------:R-:W-:Y:S05]  /*a9f0*/  @P6 BRA `(.L_x_462) ;  /* 0x00000000000c6947 */ /* 0x000fea0003800000 */
[----:B------:R-:W5:Y:S02]  /*aa00*/  LDG.E.U8 R2, desc[UR46][R18.64+0xc9] ;  /* 0x0000c92e12027981 */ /* 0x000f64000c1e1100 */
[----:B-----5:R-:W-:-:S05]  /*aa10*/  PRMT R4, R2, 0x8880, RZ ;  /* 0x0000888002047816 */ /* 0x020fca00000000ff */
[----:B------:R-:W-:-:S07]  /*aa20*/  IMAD R3, R4, R17, RZ ;  /* 0x0000001104037224 */ /* 0x000fce00078e02ff */
.L_x_462:
[----:B------:R-:W-:Y:S05]  /*aa30*/  BSYNC B1 ;  /* 0x0000000000017941 */ /* 0x000fea0003800000 */
.L_x_461:
[----:B------:R-:W-:Y:S01]  /*aa40*/  @!P6 IMAD R31, R31, R16, R3 ;  /* 0x000000101f1fe224 */ /* 0x000fe200078e0203 */
[----:B------:R-:W-:Y:S04]  /*aa50*/  BSSY B1, `(.L_x_463) ;  /* 0x0000006000017945 */ /* 0x000fe80003800000 */
[----:B------:R0:W-:Y:S01]  /*aa60*/  @!P6 STG.E.U8 desc[UR46][R10.64+0xc9], R31 ;  /* 0x0000c91f0a00e986 */ /* 0x0001e2000c10112e */
[----:B------:R-:W-:Y:S05]  /*aa70*/  @P4 BRA `(.L_x_464) ;  /* 0x00000000000c4947 */ /* 0x000fea0003800000 */
[----:B------:R-:W5:Y:S02]  /*aa80*/  LDG.E.U8 R2, desc[UR46][R22.64+0xd0] ;  /* 0x0000d02e16027981 */ /* 0x000f64000c1e1100 */
[----:B-----5:R-:W-:-:S05]  /*aa90*/  PRMT R4, R2, 0x8880, RZ ;  /* 0x0000888002047816 */ /* 0x020fca00000000ff */
[----:B------:R-:W-:-:S07]  /*aaa0*/  IMAD R3, R4, R17, RZ ;  /* 0x0000001104037224 */ /* 0x000fce00078e02ff */
.L_x_464:
[----:B------:R-:W-:Y:S05]  /*aab0*/  BSYNC B1 ;  /* 0x0000000000017941 */ /* 0x000fea0003800000 */
.L_x_463:
[----:B------:R-:W-:Y:S01]  /*aac0*/  ISETP.LT.OR P3, PT, R0, 0xd2, !P1 ;  /* 0x000000d20000780c */ /* 0x000fe20004f61670 */
[----:B0-----:R-:W-:Y:S01]  /*aad0*/  @!P4 IMAD R5, R32, R16, R3 ;  /* 0x000000102005c224 */ /* 0x001fe200078e0203 */
[----:B------:R-:W-:Y:S01]  /*aae0*/  BSSY B1, `(.L_x_465) ;  /* 0x000000b000017945 */ /* 0x000fe20003800000 */
[C---:B------:R-:W-:Y:S02]  /*aaf0*/  ISETP.LT.OR P2, PT, R0.reuse, 0xd1, !P0 ;  /* 0x000000d10000780c */ /* 0x040fe40004741670 */
[C---:B------:R-:W-:Y:S01]  /*ab00*/  ISETP.LT.OR P5, PT, R0.reuse, 0xd2, !P0 ;  /* 0x000000d20000780c */ /* 0x040fe200047a1670 */
[----:B------:R0:W-:Y:S01]  /*ab10*/  @!P4 STG.E.U8 desc[UR46][R6.64+0xd0], R5 ;  /* 0x0000d0050600c986 */ /* 0x0001e2000c10112e */
[C---:B------:R-:W-:Y:S02]  /*ab20*/  ISETP.LT.OR P4, PT, R0.reuse, 0xd9, !P1 ;  /* 0x000000d90000780c */ /* 0x040fe40004f81670 */
[C---:B------:R-:W-:Y:S02]  /*ab30*/  ISETP.LT.OR P1, PT, R0.reuse, 0xda, !P1 ;  /* 0x000000da0000780c */ /* 0x040fe40004f21670 */
[----:B------:R-:W-:-:S02]  /*ab40*/  ISETP.LT.OR P6, PT, R0, 0xd9, !P0 ;  /* 0x000000d90000780c */ /* 0x000fc400047c1670 */
[----:B------:R-:W-:Y:S11]  /*ab50*/  @P3 BRA `(.L_x_466) ;  /* 0x00000000000c3947 */ /* 0x000ff60003800000 */
[----:B------:R-:W5:Y:S02]  /*ab60*/  LDG.E.U8 R2, desc[UR46][R22.64+0xd1] ;  /* 0x0000d12e16027981 */ /* 0x000f64000c1e1100 */
[----:B-----5:R-:W-:-:S05]  /*ab70*/  PRMT R4, R2, 0x8880, RZ ;  /* 0x0000888002047816 */ /* 0x020fca00000000ff */
[----:B------:R-:W-:-:S07]  /*ab80*/  IMAD R3, R4, R17, RZ ;  /* 0x0000001104037224 */ /* 0x000fce00078e02ff */
.L_x_466:
[----:B------:R-:W-:Y:S05]  /*ab90*/  BSYNC B1 ;  /* 0x0000000000017941 */ /* 0x000fea0003800000 */
.L_x_465:
[----:B------:R-:W-:Y:S01]  /*aba0*/  @!P3 IMAD R33, R33, R16, R3 ;  /* 0x000000102121b224 */ /* 0x000fe200078e0203 */
[----:B------:R-:W-:Y:S04]  /*abb0*/  BSSY B1, `(.L_x_467) ;  /* 0x0000006000017945 */ /* 0x000fe80003800000 */
[----:B------:R0:W-:Y:S01]  /*abc0*/  @!P3 STG.E.U8 desc[UR46][R6.64+0xd1], R33 ;  /* 0x0000d1210600b986 */ /* 0x0001e2000c10112e */
[----:B------:R-:W-:Y:S05]  /*abd0*/  @P2 BRA `(.L_x_468) ;  /* 0x00000000000c2947 */ /* 0x000fea0003800000 */
[----:B------:R-:W5:Y:S02]  /*abe0*/  LDG.E.U8 R2, desc[UR46][R18.64+0xd0] ;  /* 0x0000d02e12027981 */ /* 0x000f64000c1e1100 */
[----:B-----5:R-:W-:-:S05]  /*abf0*/  PRMT R4, R2, 0x8880, RZ ;  /* 0x0000888002047816 */ /* 0x020fca00000000ff */
[----:B------:R-:W-:-:S07]  /*ac00*/  IMAD R3, R4, R17, RZ ;  /* 0x0000001104037224 */ /* 0x000fce00078e02ff */
.L_x_468:
[----:B------:R-:W-:Y:S05]  /*ac10*/  BSYNC B1 ;  /* 0x0000000000017941 */ /* 0x000fea0003800000 */
.L_x_467:
[----:B0-----:R-:W-:Y:S01]  /*ac20*/  @!P2 IMAD R5, R34, R16, R3 ;  /* 0x000000102205a224 */ /* 0x001fe200078e0203 */
[----:B------:R-:W-:Y:S04]  /*ac30*/  BSSY B1, `(.L_x_469) ;  /* 0x0000006000017945 */ /* 0x000fe80003800000 */
[----:B------:R0:W-:Y:S01]  /*ac40*/  @!P2 STG.E.U8 desc[UR46][R10.64+0xd0], R5 ;  /* 0x0000d0050a00a986 */ /* 0x0001e2000c10112e */
[----:B------:R-:W-:Y:S05]  /*ac50*/  @P5 BRA `(.L_x_470) ;  /* 0x00000000000c5947 */ /* 0x000fea0003800000 */
[----:B------:R-:W5:Y:S02]  /*ac60*/  LDG.E.U8 R2, desc[UR46][R18.64+0xd1] ;  /* 0x0000d12e12027981 */ /* 0x000f64000c1e1100 */
[----:B-----5:R-:W-:-:S05]  /*ac70*/  PRMT R4, R2, 0x8880, RZ ;  /* 0x0000888002047816 */ /* 0x020fca00000000ff */
[----:B------:R-:W-:-:S07]  /*ac80*/  IMAD R3, R4, R17, RZ ;  /* 0x0000001104037224 */ /* 0x000fce00078e02ff */
.L_x_470:
[----:B------:R-:W-:Y:S05]  /*ac90*/  BSYNC B1 ;  /* 0x0000000000017941 */ /* 0x000fea0003800000 */
.L_x_469:
[----:B------:R-:W-:Y:S01]  /*aca0*/  @!P5 IMAD R35, R35, R16, R3 ;  /* 0x000000102323d224 */ /* 0x000fe200078e0203 */
[----:B------:R-:W-:Y:S04]  /*acb0*/  BSSY B1, `(.L_x_471) ;  /* 0x0000006000017945 */ /* 0x000fe80003800000 */
[----:B------:R0:W-:Y:S01]  /*acc0*/  @!P5 STG.E.U8 desc[UR46][R10.64+0xd1], R35 ;  /* 0x0000d1230a00d986 */ /* 0x0001e2000c10112e */
[----:B------:R-:W-:Y:S05]  /*acd0*/  @P4 BRA `(.L_x_472) ;  /* 0x00000000000c4947 */ /* 0x000fea0003800000 */
[----:B------:R-:W5:Y:S02]  /*ace0*/  LDG.E.U8 R2, desc[UR46][R22.64+0xd8] ;  /* 0x0000d82e16027981 */ /* 0x000f64000c1e1100 */
[----:B-----5:R-:W-:-:S05]  /*acf0*/  PRMT R4, R2, 0x8880, RZ ;  /* 0x0000888002047816 */ /* 0x020fca00000000ff */
[----:B------:R-:W-:-:S07]  /*ad00*/  IMAD R3, R4, R17, RZ ;  /* 0x0000001104037224 */ /* 0x000fce00078e02ff */
.L_x_472:
[----:B------:R-:W-:Y:S05]  /*ad10*/  BSYNC B1 ;  /* 0x0000000000017941 */ /* 0x000fea0003800000 */
.L_x_471:
[----:B0-----:R-:W-:Y:S01]  /*ad20*/  @!P4 IMAD R5, R36, R16, R3 ;  /* 0x000000102405c224 */ /* 0x001fe200078e0203 */
[----:B------:R-:W-:Y:S04]  /*ad30*/  BSSY B1, `(.L_x_473) ;  /* 0x0000006000017945 */ /* 0x000fe80003800000 */
[----:B------:R0:W-:Y:S01]  /*ad40*/  @!P4 STG.E.U8 desc[UR46][R6.64+0xd8], R5 ;  /* 0x0000d8050600c986 */ /* 0x0001e2000c10112e */
[----:B------:R-:W-:Y:S05]  /*ad50*/  @P1 BRA `(.L_x_474) ;  /* 0x00000000000c1947 */ /* 0x000fea0003800000 */
[----:B------:R-:W5:Y:S02]  /*ad60*/  LDG.E.U8 R2, desc[UR46][R22.64+0xd9] ;  /* 0x0000d92e16027981 */ /* 0x000f64000c1e1100 */
[----:B-----5:R-:W-:-:S05]  /*ad70*/  PRMT R4, R2, 0x8880, RZ ;  /* 0x0000888002047816 */ /* 0x020fca00000000ff */
[----:B------:R-:W-:-:S07]  /*ad80*/  IMAD R3, R4, R17, RZ ;  /* 0x0000001104037224 */ /* 0x000fce00078e02ff */
.L_x_474:
[----:B------:R-:W-:Y:S05]  /*ad90*/  BSYNC B1 ;  /* 0x0000000000017941 */ /* 0x000fea0003800000 */
.L_x_473:
[----:B------:R-:W-:Y:S01]  /*ada0*/  @!P1 IMAD R37, R37, R16, R3 ;  /* 0x0000001025259224 */ /* 0x000fe200078e0203 */
[----:B------:R-:W-:Y:S04]  /*adb0*/  BSSY B1, `(.L_x_475) ;  /* 0x0000006000017945 */ /* 0x000fe80003800000 */
[----:B------:R0:W-:Y:S01]  /*adc0*/  @!P1 STG.E.U8 desc[UR46][R6.64+0xd9], R37 ;  /* 0x0000d92506009986 */ /* 0x0001e2000c10112e */
[----:B------:R-:W-:Y:S05]  /*add0*/  @P6 BRA `(.L_x_476) ;  /* 0x00000000000c6947 */ /* 0x000fea0003800000 */
[----:B------:R-:W5:Y:S02]  /*ade0*/  LDG.E.U8 R2, desc[UR46][R18.64+0xd8] ;  /* 0x0000d82e12027981 */ /* 0x000f64000c1e1100 */
[----:B-----5:R-:W-:-:S05]  /*adf0*/  PRMT R4, R2, 0x8880, RZ ;  /* 0x0000888002047816 */ /* 0x020fca00000000ff */
[----:B------:R-:W-:-:S07]  /*ae00*/  IMAD R3, R4, R17, RZ ;  /* 0x0000001104037224 */ /* 0x000fce00078e02ff */
.L_x_476:
[----:B------:R-:W-:Y:S05]  /*ae10*/  BSYNC B1 ;  /* 0x0000000000017941 */ /* 0x000fea0003800000 */
.L_x_475:
[----:B0-----:R-:W-:Y:S01]  /*ae20*/  @!P6 IMAD R5, R38, R16, R3 ;  /* 0x000000102605e224 */ /* 0x001fe200078e0203 */
[----:B------:R-:W-:Y:S01]  /*ae30*/  ISETP.LT.OR P0, PT, R0, 0xda, !P0 ;  /* 0x000000da0000780c */ /* 0x000fe20004701670 */
[----:B------:R-:W-:Y:S03]  /*ae40*/  BSSY B1, `(.L_x_477) ;  /* 0x0000006000017945 */ /* 0x000fe60003800000 */
[----:B------:R0:W-:Y:S09]  /*ae50*/  @!P6 STG.E.U8 desc[UR46][R10.64+0xd8], R5 ;  /* 0x0000d8050a00e986 */ /* 0x0001f2000c10112e */
[----:B------:R-:W-:Y:S05]  /*ae60*/  @P0 BRA `(.L_x_478) ;  /* 0x00000000000c0947 */ /* 0x000fea0003800000 */
[----:B------:R-:W5:Y:S02]  /*ae70*/  LDG.E.U8 R2, desc[UR46][R18.64+0xd9] ;  /* 0x0000d92e12027981 */ /* 0x000f64000c1e1100 */
[----:B-----5:R-:W-:-:S05]  /*ae80*/  PRMT R0, R2, 0x8880, RZ ;  /* 0x0000888002007816 */ /* 0x020fca00000000ff */
[----:B------:R-:W-:-:S07]  /*ae90*/  IMAD R3, R0, R17, RZ ;  /* 0x0000001100037224 */ /* 0x000fce00078e02ff */
.L_x_478:
[----:B------:R-:W-:Y:S05]  /*aea0*/  BSYNC B1 ;  /* 0x0000000000017941 */ /* 0x000fea0003800000 */
.L_x_477:
[----:B------:R-:W-:Y:S01]  /*aeb0*/  IMAD R3, R39, R16, R3 ;  /* 0x0000001027037224 */ /* 0x000fe200078e0203 */
[----:B------:R-:W-:Y:S06]  /*aec0*/  @P0 BRA `(.L_x_479) ;  /* 0x0000002800d80947 */ /* 0x000fec0003800000 */
[----:B------:R0:W-:Y:S01]  /*aed0*/  STG.E.U8 desc[UR46][R10.64+0xd9], R3 ;  /* 0x0000d9030a007986 */ /* 0x0001e2000c10112e */
[----:B------:R-:W-:Y:S05]  /*aee0*/  BRA `(.L_x_479) ;  /* 0x0000002800d07947 */ /* 0x000fea0003800000 */
.L_x_30:
[----:B------:R-:W2:Y:S01]  /*aef0*/  LDL.LU R3, [R1] ;  /* 0x0000000001037983 */ /* 0x000ea20000300800 */
[----:B------:R-:W-:-:S03]  /*af00*/  ISETP.GE.AND P2, PT, R234, 0x1, PT ;  /* 0x00000001ea00780c */ /* 0x000fc60003f46270 */
[----:B------:R-:W3:Y:S01]  /*af10*/  LDL.LU R15, [R1+0xc] ;  /* 0x00000c00010f7983 */ /* 0x000ee20000300800 */
[----:B------:R-:W-:-:S03]  /*af20*/  ISETP.LT.OR P0, PT, R0, 0x1, !P2 ;  /* 0x000000010000780c */ /* 0x000fc60005701670 */
[----:B------:R-:W4:Y:S04]  /*af30*/  LDL.LU R13, [R1+0x10] ;  /* 0x00001000010d7983 */ /* 0x000f280000300800 */
[----:B------:R-:W5:Y:S04]  /*af40*/  LDL.LU R19, [R1+0x14] ;  /* 0x0000140001137983 */ /* 0x000f680000300800 */
[----:B------:R-:W3:Y:S04]  /*af50*/  LDL.LU R235, [R1+0x18] ;  /* 0x0000180001eb7983 */ /* 0x000ee80000300800 */
        /* <DEDUP_REMOVED lines=8> */
[----:B------:R-:W3:Y:S01]  /*afe0*/  LDL.LU R12, [R1+0x3c] ;  /* 0x00003c00010c7983 */ /* 0x000ee20000300800 */
[----:B--2---:R-:W-:-:S05]  /*aff0*/  @!P0 IMAD R3, R3, R16, RZ ;  /* 0x0000001003038224 */ /* 0x004fca00078e02ff */
[----:B------:R0:W-:Y:S04]  /*b000*/  @!P0 STG.E.U8 desc[UR46][R4.64], R3 ;  /* 0x0000000304008986 */ /* 0x0001e8000c10112e */
[----:B0-----:R-:W2:Y:S01]  /*b010*/  LDL.LU R3, [R1+0x4] ;  /* 0x0000040001037983 */ /* 0x001ea20000300800 */
[----:B------:R-:W-:Y:S02]  /*b020*/  ISETP.LT.OR P0, PT, R0, 0x2, !P2 ;  /* 0x000000020000780c */ /* 0x000fe40005701670 */
[----:B------:R-:W-:-:S11]  /*b030*/  ISETP.GE.AND P3, PT, R234, 0x9, PT ;  /* 0x00000009ea00780c */ /* 0x000fd60003f66270 */
[----:B--2---:R-:W-:-:S05]  /*b040*/  @!P0 IMAD R3, R3, R16, RZ ;  /* 0x0000001003038224 */ /* 0x004fca00078e02ff */
[----:B------:R0:W-:Y:S04]  /*b050*/  @!P0 STG.E.U8 desc[UR46][R4.64+0x1], R3 ;  /* 0x0000010304008986 */ /* 0x0001e8000c10112e */
[----:B0-----:R-:W2:Y:S01]  /*b060*/  LDL.LU R3, [R1+0x8] ;  /* 0x0000080001037983 */ /* 0x001ea20000300800 */
[C---:B------:R-:W-:Y:S02]  /*b070*/  ISETP.LT.OR P0, PT, R0.reuse, 0x1, !P3 ;  /* 0x000000010000780c */ /* 0x040fe40005f01670 */
[C---:B------:R-:W-:Y:S02]  /*b080*/  ISETP.LT.OR P4, PT, R0.reuse, 0x9, !P2 ;  /* 0x000000090000780c */ /* 0x040fe40005781670 */
[C---:B------:R-:W-:Y:S02]  /*b090*/  ISETP.LT.OR P5, PT, R0.reuse, 0xa, !P2 ;  /* 0x0000000a0000780c */ /* 0x040fe400057a1670 */
[----:B------:R-:W-:-:S02]  /*b0a0*/  ISETP.LT.OR P6, PT, R0, 0x9, !P3 ;  /* 0x000000090000780c */ /* 0x000fc40005fc1670 */
[----:B------:R-:W-:-:S07]  /*b0b0*/  ISETP.LT.OR P1, PT, R0, 0xa, !P3 ;  /* 0x0000000a0000780c */ /* 0x000fce0005f21670 */
[-C--:B----4-:R-:W-:Y:S02]  /*b0c0*/  @!P4 IMAD R13, R13, R16.reuse, RZ ;  /* 0x000000100d0dc224 */ /* 0x090fe400078e02ff */
[----:B-----5:R-:W-:-:S04]  /*b0d0*/  @!P5 IMAD R19, R19, R16, RZ ;  /* 0x000000101313d224 */ /* 0x020fc800078e02ff */
[-C--:B---3--:R-:W-:Y:S02]  /*b0e0*/  @!P1 IMAD R21, R21, R16.reuse, RZ ;  /* 0x0000001015159224 */ /* 0x088fe400078e02ff */
[----:B--2---:R-:W-:-:S05]  /*b0f0*/  @!P0 IMAD R3, R3, R16, RZ ;  /* 0x0000001003038224 */ /* 0x004fca00078e02ff */
[----:B------:R0:W-:Y:S01]  /*b100*/  @!P0 STG.E.U8 desc[UR46][R8.64], R3 ;  /* 0x0000000308008986 */ /* 0x0001e2000c10112e */
[----:B------:R-:W-:Y:S01]  /*b110*/  ISETP.LT.OR P0, PT, R0, 0x2, !P3 ;  /* 0x000000020000780c */ /* 0x000fe20005f01670 */
[----:B0-----:R-:W-:-:S12]  /*b120*/  @!P6 IMAD R3, R235, R16, RZ ;  /* 0x00000010eb03e224 */ /* 0x001fd800078e02ff */
[----:B------:R-:W-:-:S05]  /*b130*/  @!P0 IMAD R15, R15, R16, RZ ;  /* 0x000000100f0f8224 */ /* 0x000fca00078e02ff */
[----:B------:R0:W-:Y:S01]  /*b140*/  @!P0 STG.E.U8 desc[UR46][R8.64+0x1], R15 ;  /* 0x0000010f08008986 */ /* 0x0001e2000c10112e */
[----:B------:R-:W-:-:S03]  /*b150*/  ISETP.LT.OR P0, PT, R0, 0x11, !P2 ;  /* 0x000000110000780c */ /* 0x000fc60005701670 */
[----:B------:R1:W-:Y:S01]  /*b160*/  @!P4 STG.E.U8 desc[UR46][R4.64+0x8], R13 ;  /* 0x0000080d0400c986 */ /* 0x0003e2000c10112e */
[----:B------:R-:W-:-:S03]  /*b170*/  ISETP.LT.OR P4, PT, R0, 0x12, !P2 ;  /* 0x000000120000780c */ /* 0x000fc60005781670 */
[----:B------:R-:W-:Y:S01]  /*b180*/  @!P5 STG.E.U8 desc[UR46][R4.64+0x9], R19 ;  /* 0x000009130400d986 */ /* 0x000fe2000c10112e */
[----:B------:R-:W-:-:S03]  /*b190*/  ISETP.LT.OR P5, PT, R0, 0x11, !P3 ;  /* 0x000000110000780c */ /* 0x000fc60005fa1670 */
[----:B------:R2:W-:Y:S01]  /*b1a0*/  @!P6 STG.E.U8 desc[UR46][R8.64+0x8], R3 ;  /* 0x000008030800e986 */ /* 0x0005e2000c10112e */
[C---:B------:R-:W-:Y:S01]  /*b1b0*/  ISETP.LT.OR P6, PT, R0.reuse, 0x12, !P3 ;  /* 0x000000120000780c */ /* 0x040fe20005fc1670 */
[-C--:B0-----:R-:W-:Y:S02]  /*b1c0*/  @!P0 IMAD R15, R233, R16.reuse, RZ ;  /* 0x00000010e90f8224 */ /* 0x081fe400078e02ff */
[----:B------:R0:W-:Y:S01]  /*b1d0*/  @!P1 STG.E.U8 desc[UR46][R8.64+0x9], R21 ;  /* 0x0000091508009986 */ /* 0x0001e2000c10112e */
[----:B------:R-:W-:Y:S01]  /*b1e0*/  ISETP.LT.OR P1, PT, R0, 0x19, !P2 ;  /* 0x000000190000780c */ /* 0x000fe20005721670 */
[-C--:B-1----:R-:W-:Y:S02]  /*b1f0*/  @!P4 IMAD R13, R232, R16.reuse, RZ ;  /* 0x00000010e80dc224 */ /* 0x082fe400078e02ff */
[----:B------:R1:W-:Y:S01]  /*b200*/  @!P0 STG.E.U8 desc[UR46][R4.64+0x10], R15 ;  /* 0x0000100f04008986 */ /* 0x0003e2000c10112e */
[----:B------:R-:W-:Y:S01]  /*b210*/  ISETP.LT.OR P0, PT, R0, 0x1a, !P2 ;  /* 0x0000001a0000780c */ /* 0x000fe20005701670 */
[----:B--2---:R-:W-:-:S02]  /*b220*/  @!P5 IMAD R3, R23, R16, RZ ;  /* 0x000000101703d224 */ /* 0x004fc400078e02ff */
[----:B------:R-:W-:Y:S02]  /*b230*/  @!P4 STG.E.U8 desc[UR46][R4.64+0x11], R13 ;  /* 0x0000110d0400c986 */ /* 0x000fe4000c10112e */
[-C--:B------:R-:W-:Y:S01]  /*b240*/  @!P6 IMAD R19, R22, R16.reuse, RZ ;  /* 0x000000101613e224 */ /* 0x080fe200078e02ff */
[----:B------:R-:W-:Y:S01]  /*b250*/  ISETP.LT.OR P4, PT, R0, 0x1a, !P3 ;  /* 0x0000001a0000780c */ /* 0x000fe20005f81670 */
[----:B------:R2:W-:Y:S02]  /*b260*/  @!P5 STG.E.U8 desc[UR46][R8.64+0x10], R3 ;  /* 0x000010030800d986 */ /* 0x0005e4000c10112e */
[-C--:B0-----:R-:W-:Y:S02]  /*b270*/  @!P1 IMAD R21, R20, R16.reuse, RZ ;  /* 0x0000001014159224 */ /* 0x081fe400078e02ff */
[----:B------:R-:W-:Y:S01]  /*b280*/  @!P6 STG.E.U8 desc[UR46][R8.64+0x11], R19 ;  /* 0x000011130800e986 */ /* 0x000fe2000c10112e */
[----:B------:R-:W-:Y:S01]  /*b290*/  ISETP.LT.OR P6, PT, R0, 0x19, !P3 ;  /* 0x000000190000780c */ /* 0x000fe20005fc1670 */
[----:B-1----:R-:W-:-:S02]  /*b2a0*/  @!P0 IMAD R15, R18, R16, RZ ;  /* 0x00000010120f8224 */ /* 0x002fc400078e02ff */
[----:B------:R-:W-:Y:S01]  /*b2b0*/  @!P1 STG.E.U8 desc[UR46][R4.64+0x18], R21 ;  /* 0x0000181504009986 */ /* 0x000fe2000c10112e */
[----:B------:R-:W-:-:S03]  /*b2c0*/  ISETP.GE.AND P1, PT, R234, 0x81, PT ;  /* 0x00000081ea00780c */ /* 0x000fc60003f26270 */
[----:B--2---:R-:W-:Y:S01]  /*b2d0*/  @!P4 IMAD R3, R12, R16, RZ ;  /* 0x000000100c03c224 */ /* 0x004fe200078e02ff */
[----:B------:R-:W-:Y:S01]  /*b2e0*/  ISETP.LT.OR P5, PT, R0, 0x1, !P1 ;  /* 0x000000010000780c */ /* 0x000fe20004fa1670 */
[----:B------:R0:W-:Y:S01]  /*b2f0*/  @!P0 STG.E.U8 desc[UR46][R4.64+0x19], R15 ;  /* 0x0000190f04008986 */ /* 0x0001e2000c10112e */
[----:B------:R-:W-:-:S03]  /*b300*/  ISETP.GE.AND P0, PT, R234, 0x89, PT ;  /* 0x00000089ea00780c */ /* 0x000fc60003f06270 */
[----:B------:R-:W-:Y:S01]  /*b310*/  @!P6 IMAD R23, R14, R16, RZ ;  /* 0x000000100e17e224 */ /* 0x000fe200078e02ff */
[----:B------:R1:W-:Y:S01]  /*b320*/  @!P4 STG.E.U8 desc[UR46][R8.64+0x19], R3 ;  /* 0x000019030800c986 */ /* 0x0003e2000c10112e */
[----:B------:R-:W-:-:S03]  /*b330*/  ISETP.LT.OR P4, PT, R0, 0x1, !P0 ;  /* 0x000000010000780c */ /* 0x000fc60004781670 */
[----:B------:R-:W-:Y:S01]  /*b340*/  @!P6 STG.E.U8 desc[UR46][R8.64+0x18], R23 ;  /* 0x000018170800e986 */ /* 0x000fe2000c10112e */
[----:B------:R-:W-:Y:S02]  /*b350*/  ISETP.LT.OR P6, PT, R0, 0x2, !P1 ;  /* 0x000000020000780c */ /* 0x000fe40004fc1670 */
[----:B------:R-:W-:-:S05]  /*b360*/  @!P5 IMAD R13, R216, R16, RZ ;  /* 0x00000010d80dd224 */ /* 0x000fca00078e02ff */
[----:B------:R2:W-:Y:S01]  /*b370*/  @!P5 STG.E.U8 desc[UR46][R6.64], R13 ;  /* 0x0000000d0600d986 */ /* 0x0005e2000c10112e */
[----:B------:R-:W-:Y:S01]  /*b380*/  ISETP.LT.OR P5, PT, R0, 0x2, !P0 ;  /* 0x000000020000780c */ /* 0x000fe200047a1670 */
[----:B0-----:R-:W-:-:S04]  /*b390*/  @!P4 IMAD R15, R218, R16, RZ ;  /* 0x00000010da0fc224 */ /* 0x001fc800078e02ff */
[----:B------:R-:W-:-:S05]  /*b3a0*/  @!P6 IMAD R217, R217, R16, RZ ;  /* 0x00000010d9d9e224 */ /* 0x000fca00078e02ff */
[----:B------:R-:W-:Y:S01]  /*b3b0*/  @!P6 STG.E.U8 desc[UR46][R6.64+0x1], R217 ;  /* 0x000001d90600e986 */ /* 0x000fe2000c10112e */
[C---:B------:R-:W-:Y:S02]  /*b3c0*/  ISETP.LT.OR P6, PT, R0.reuse, 0x9, !P1 ;  /* 0x000000090000780c */ /* 0x040fe40004fc1670 */
[----:B------:R-:W-:Y:S01]  /*b3d0*/  @!P5 IMAD R219, R219, R16, RZ ;  /* 0x00000010dbdbd224 */ /* 0x000fe200078e02ff */
[----:B------:R0:W-:Y:S01]  /*b3e0*/  @!P4 STG.E.U8 desc[UR46][R10.64], R15 ;  /* 0x0000000f0a00c986 */ /* 0x0001e2000c10112e */
[----:B------:R-:W-:-:S03]  /*b3f0*/  ISETP.LT.OR P4, PT, R0, 0xa, !P1 ;  /* 0x0000000a0000780c */ /* 0x000fc60004f81670 */
[----:B------:R-:W-:Y:S01]  /*b400*/  @!P5 STG.E.U8 desc[UR46][R10.64+0x1], R219 ;  /* 0x000001db0a00d986 */ /* 0x000fe2000c10112e */
[----:B------:R-:W-:-:S05]  /*b410*/  ISETP.LT.OR P5, PT, R0, 0x9, !P0 ;  /* 0x000000090000780c */ /* 0x000fca00047a1670 */
[----:B-1----:R-:W-:-:S04]  /*b420*/  @!P6 IMAD R3, R220, R16, RZ ;  /* 0x00000010dc03e224 */ /* 0x002fc800078e02ff */
[-C--:B------:R-:W-:Y:S01]  /*b430*/  @!P4 IMAD R221, R221, R16.reuse, RZ ;  /* 0x00000010ddddc224 */ /* 0x080fe200078e02ff */
[----:B------:R1:W-:Y:S01]  /*b440*/  @!P6 STG.E.U8 desc[UR46][R6.64+0x8], R3 ;  /* 0x000008030600e986 */ /* 0x0003e2000c10112e */
[----:B------:R-:W-:Y:S02]  /*b450*/  ISETP.LT.OR P6, PT, R0, 0xa, !P0 ;  /* 0x0000000a0000780c */ /* 0x000fe400047c1670 */
[----:B--2---:R-:W-:Y:S01]  /*b460*/  @!P5 IMAD R13, R222, R16, RZ ;  /* 0x00000010de0dd224 */ /* 0x004fe200078e02ff */
[----:B------:R-:W-:Y:S01]  /*b470*/  @!P4 STG.E.U8 desc[UR46][R6.64+0x9], R221 ;  /* 0x000009dd0600c986 */ /* 0x000fe2000c10112e */
[----:B------:R-:W-:-:S03]  /*b480*/  ISETP.LT.OR P4, PT, R0, 0x11, !P1 ;  /* 0x000000110000780c */ /* 0x000fc60004f81670 */
[----:B------:R2:W-:Y:S01]  /*b490*/  @!P5 STG.E.U8 desc[UR46][R10.64+0x8], R13 ;  /* 0x0000080d0a00d986 */ /* 0x0005e2000c10112e */
[----:B------:R-:W-:-:S05]  /*b4a0*/  ISETP.LT.OR P5, PT, R0, 0x12, !P1 ;  /* 0x000000120000780c */ /* 0x000fca0004fa1670 */
[----:B------:R-:W-:-:S04]  /*b4b0*/  @!P6 IMAD R223, R223, R16, RZ ;  /* 0x00000010dfdfe224 */ /* 0x000fc800078e02ff */
[-C--:B0-----:R-:W-:Y:S01]  /*b4c0*/  @!P4 IMAD R15, R224, R16.reuse, RZ ;  /* 0x00000010e00fc224 */ /* 0x081fe200078e02ff */
        /* <DEDUP_REMOVED lines=535> */
[C---:B------:R-:W-:Y:S02]  /*d640*/  ISETP.LT.OR P4, PT, R0.reuse, 0xd9, !P2 ;  /* 0x000000d90000780c */ /* 0x040fe40005781670 */
[C---:B------:R-:W-:Y:S01]  /*d650*/  ISETP.LT.OR P2, PT, R0.reuse, 0xda, !P2 ;  /* 0x000000da0000780c */ /* 0x040fe20005741670 */
[----:B------:R2:W-:Y:S01]  /*d660*/  @!P5 STG.E.U8 desc[UR46][R8.64+0xd0], R13 ;  /* 0x0000d00d0800d986 */ /* 0x0005e2000c10112e */
[----:B------:R-:W-:-:S02]  /*d670*/  ISETP.LT.OR P5, PT, R0, 0xd9, !P3 ;  /* 0x000000d90000780c */ /* 0x000fc40005fa1670 */
[----:B------:R-:W-:-:S03]  /*d680*/  ISETP.LT.OR P3, PT, R0, 0xda, !P3 ;  /* 0x000000da0000780c */ /* 0x000fc60005f61670 */
[----:B------:R-:W-:-:S04]  /*d690*/  @!P6 IMAD R51, R51, R16, RZ ;  /* 0x000000103333e224 */ /* 0x000fc800078e02ff */
[-C--:B0-----:R-:W-:Y:S01]  /*d6a0*/  @!P4 IMAD R15, R52, R16.reuse, RZ ;  /* 0x00000010340fc224 */ /* 0x081fe200078e02ff */
[----:B------:R-:W-:Y:S01]  /*d6b0*/  @!P6 STG.E.U8 desc[UR46][R8.64+0xd1], R51 ;  /* 0x0000d1330800e986 */ /* 0x000fe2000c10112e */
[-C--:B------:R-:W-:Y:S01]  /*d6c0*/  @!P2 IMAD R53, R53, R16.reuse, RZ ;  /* 0x000000103535a224 */ /* 0x080fe200078e02ff */
[----:B------:R-:W-:Y:S01]  /*d6d0*/  ISETP.LT.OR P6, PT, R0, 0xc1, !P1 ;  /* 0x000000c10000780c */ /* 0x000fe20004fc1670 */
[-C--:B-1----:R-:W-:Y:S01]  /*d6e0*/  @!P5 IMAD R3, R54, R16.reuse, RZ ;  /* 0x000000103603d224 */ /* 0x082fe200078e02ff */
[----:B------:R0:W-:Y:S01]  /*d6f0*/  @!P4 STG.E.U8 desc[UR46][R4.64+0xd8], R15 ;  /* 0x0000d80f0400c986 */ /* 0x0001e2000c10112e */
[C---:B------:R-:W-:Y:S01]  /*d700*/  ISETP.LT.OR P4, PT, R0.reuse, 0xc2, !P1 ;  /* 0x000000c20000780c */ /* 0x040fe20004f81670 */
[----:B------:R-:W-:Y:S02]  /*d710*/  @!P3 IMAD R55, R55, R16, RZ ;  /* 0x000000103737b224 */ /* 0x000fe400078e02ff */
[----:B------:R-:W-:Y:S01]  /*d720*/  @!P2 STG.E.U8 desc[UR46][R4.64+0xd9], R53 ;  /* 0x0000d9350400a986 */ /* 0x000fe2000c10112e */
[----:B------:R-:W-:-:S03]  /*d730*/  ISETP.LT.OR P2, PT, R0, 0xc1, !P0 ;  /* 0x000000c10000780c */ /* 0x000fc60004741670 */
[----:B------:R1:W-:Y:S01]  /*d740*/  @!P5 STG.E.U8 desc[UR46][R8.64+0xd8], R3 ;  /* 0x0000d8030800d986 */ /* 0x0003e2000c10112e */
[----:B------:R-:W-:Y:S02]  /*d750*/  ISETP.LT.OR P5, PT, R0, 0xc2, !P0 ;  /* 0x000000c20000780c */ /* 0x000fe400047a1670 */
[-C--:B--2---:R-:W-:Y:S01]  /*d760*/  @!P6 IMAD R13, R24, R16.reuse, RZ ;  /* 0x00000010180de224 */ /* 0x084fe200078e02ff */
[----:B------:R2:W-:Y:S01]  /*d770*/  @!P3 STG.E.U8 desc[UR46][R8.64+0xd9], R55 ;  /* 0x0000d9370800b986 */ /* 0x0005e2000c10112e */
[C---:B------:R-:W-:Y:S01]  /*d780*/  ISETP.LT.OR P3, PT, R0.reuse, 0xc9, !P1 ;  /* 0x000000c90000780c */ /* 0x040fe20004f61670 */
[-C--:B------:R-:W-:Y:S02]  /*d790*/  @!P4 IMAD R25, R25, R16.reuse, RZ ;  /* 0x000000101919c224 */ /* 0x080fe400078e02ff */
[----:B------:R-:W-:Y:S01]  /*d7a0*/  @!P6 STG.E.U8 desc[UR46][R6.64+0xc0], R13 ;  /* 0x0000c00d0600e986 */ /* 0x000fe2000c10112e */
[----:B------:R-:W-:Y:S01]  /*d7b0*/  ISETP.LT.OR P6, PT, R0, 0xc9, !P0 ;  /* 0x000000c90000780c */ /* 0x000fe200047c1670 */
[----:B0-----:R-:W-:-:S02]  /*d7c0*/  @!P2 IMAD R15, R26, R16, RZ ;  /* 0x000000101a0fa224 */ /* 0x001fc400078e02ff */
[----:B------:R-:W-:Y:S01]  /*d7d0*/  @!P4 STG.E.U8 desc[UR46][R6.64+0xc1], R25 ;  /* 0x0000c1190600c986 */ /* 0x000fe2000c10112e */
[C---:B------:R-:W-:Y:S01]  /*d7e0*/  ISETP.LT.OR P4, PT, R0.reuse, 0xca, !P1 ;  /* 0x000000ca0000780c */ /* 0x040fe20004f81670 */
[-C--:B------:R-:W-:Y:S02]  /*d7f0*/  @!P5 IMAD R27, R27, R16.reuse, RZ ;  /* 0x000000101b1bd224 */ /* 0x080fe400078e02ff */
[----:B------:R-:W-:Y:S01]  /*d800*/  @!P2 STG.E.U8 desc[UR46][R10.64+0xc0], R15 ;  /* 0x0000c00f0a00a986 */ /* 0x000fe2000c10112e */
[----:B------:R-:W-:Y:S01]  /*d810*/  ISETP.LT.OR P2, PT, R0, 0xca, !P0 ;  /* 0x000000ca0000780c */ /* 0x000fe20004741670 */
[-C--:B-1----:R-:W-:Y:S02]  /*d820*/  @!P3 IMAD R3, R28, R16.reuse, RZ ;  /* 0x000000101c03b224 */ /* 0x082fe400078e02ff */
[----:B------:R-:W-:Y:S01]  /*d830*/  @!P5 STG.E.U8 desc[UR46][R10.64+0xc1], R27 ;  /* 0x0000c11b0a00d986 */ /* 0x000fe2000c10112e */
[----:B------:R-:W-:Y:S01]  /*d840*/  ISETP.LT.OR P5, PT, R0, 0xd1, !P1 ;  /* 0x000000d10000780c */ /* 0x000fe20004fa1670 */
[----:B------:R-:W-:-:S02]  /*d850*/  @!P6 IMAD R5, R30, R16, RZ ;  /* 0x000000101e05e224 */ /* 0x000fc400078e02ff */
[----:B------:R0:W-:Y:S01]  /*d860*/  @!P3 STG.E.U8 desc[UR46][R6.64+0xc8], R3 ;  /* 0x0000c8030600b986 */ /* 0x0001e2000c10112e */
[----:B------:R-:W-:Y:S01]  /*d870*/  ISETP.LT.OR P3, PT, R0, 0xd1, !P0 ;  /* 0x000000d10000780c */ /* 0x000fe20004761670 */
[----:B------:R-:W-:-:S04]  /*d880*/  @!P4 IMAD R29, R29, R16, RZ ;  /* 0x000000101d1dc224 */ /* 0x000fc800078e02ff */
[-C--:B------:R-:W-:Y:S01]  /*d890*/  @!P2 IMAD R31, R31, R16.reuse, RZ ;  /* 0x000000101f1fa224 */ /* 0x080fe200078e02ff */
[----:B------:R-:W-:Y:S01]  /*d8a0*/  @!P4 STG.E.U8 desc[UR46][R6.64+0xc9], R29 ;  /* 0x0000c91d0600c986 */ /* 0x000fe2000c10112e */
[----:B------:R-:W-:Y:S02]  /*d8b0*/  ISETP.LT.OR P4, PT, R0, 0xd9, !P1 ;  /* 0x000000d90000780c */ /* 0x000fe40004f81670 */
[-C--:B--2---:R-:W-:Y:S01]  /*d8c0*/  @!P5 IMAD R9, R32, R16.reuse, RZ ;  /* 0x000000102009d224 */ /* 0x084fe200078e02ff */
[----:B------:R-:W-:Y:S01]  /*d8d0*/  @!P2 STG.E.U8 desc[UR46][R10.64+0xc9], R31 ;  /* 0x0000c91f0a00a986 */ /* 0x000fe2000c10112e */
[C---:B------:R-:W-:Y:S02]  /*d8e0*/  ISETP.LT.OR P2, PT, R0.reuse, 0xd2, !P1 ;  /* 0x000000d20000780c */ /* 0x040fe40004f41670 */
[C---:B------:R-:W-:Y:S01]  /*d8f0*/  ISETP.LT.OR P1, PT, R0.reuse, 0xda, !P1 ;  /* 0x000000da0000780c */ /* 0x040fe20004f21670 */
[----:B------:R1:W-:Y:S01]  /*d900*/  @!P6 STG.E.U8 desc[UR46][R10.64+0xc8], R5 ;  /* 0x0000c8050a00e986 */ /* 0x0003e2000c10112e */
[----:B------:R-:W-:Y:S01]  /*d910*/  ISETP.LT.OR P6, PT, R0, 0xd2, !P0 ;  /* 0x000000d20000780c */ /* 0x000fe200047c1670 */
[----:B0-----:R-:W-:-:S02]  /*d920*/  @!P3 IMAD R3, R34, R16, RZ ;  /* 0x000000102203b224 */ /* 0x001fc400078e02ff */
[----:B------:R0:W-:Y:S01]  /*d930*/  @!P5 STG.E.U8 desc[UR46][R6.64+0xd0], R9 ;  /* 0x0000d0090600d986 */ /* 0x0001e2000c10112e */
[C---:B------:R-:W-:Y:S02]  /*d940*/  ISETP.LT.OR P5, PT, R0.reuse, 0xd9, !P0 ;  /* 0x000000d90000780c */ /* 0x040fe400047a1670 */
[----:B------:R-:W-:-:S03]  /*d950*/  ISETP.LT.OR P0, PT, R0, 0xda, !P0 ;  /* 0x000000da0000780c */ /* 0x000fc60004701670 */
[-C--:B------:R-:W-:Y:S02]  /*d960*/  @!P2 IMAD R33, R33, R16.reuse, RZ ;  /* 0x000000102121a224 */ /* 0x080fe400078e02ff */
[-C--:B-1----:R-:W-:Y:S02]  /*d970*/  @!P4 IMAD R5, R36, R16.reuse, RZ ;  /* 0x000000102405c224 */ /* 0x082fe400078e02ff */
[-C--:B------:R-:W-:Y:S01]  /*d980*/  @!P6 IMAD R35, R35, R16.reuse, RZ ;  /* 0x000000102323e224 */ /* 0x080fe200078e02ff */
[----:B------:R1:W-:Y:S01]  /*d990*/  @!P2 STG.E.U8 desc[UR46][R6.64+0xd1], R33 ;  /* 0x0000d1210600a986 */ /* 0x0003e2000c10112e */
[-C--:B------:R-:W-:Y:S02]  /*d9a0*/  @!P1 IMAD R37, R37, R16.reuse, RZ ;  /* 0x0000001025259224 */ /* 0x080fe400078e02ff */
[-C--:B0-----:R-:W-:Y:S01]  /*d9b0*/  @!P5 IMAD R9, R38, R16.reuse, RZ ;  /* 0x000000102609d224 */ /* 0x081fe200078e02ff */
[----:B------:R1:W-:Y:S01]  /*d9c0*/  @!P3 STG.E.U8 desc[UR46][R10.64+0xd0], R3 ;  /* 0x0000d0030a00b986 */ /* 0x0003e2000c10112e */
[----:B------:R-:W-:-:S03]  /*d9d0*/  @!P0 IMAD R39, R39, R16, RZ ;  /* 0x0000001027278224 */ /* 0x000fc600078e02ff */
[----:B------:R1:W-:Y:S04]  /*d9e0*/  @!P6 STG.E.U8 desc[UR46][R10.64+0xd1], R35 ;  /* 0x0000d1230a00e986 */ /* 0x0003e8000c10112e */
[----:B------:R1:W-:Y:S04]  /*d9f0*/  @!P4 STG.E.U8 desc[UR46][R6.64+0xd8], R5 ;  /* 0x0000d8050600c986 */ /* 0x0003e8000c10112e */
[----:B------:R1:W-:Y:S04]  /*da00*/  @!P1 STG.E.U8 desc[UR46][R6.64+0xd9], R37 ;  /* 0x0000d92506009986 */ /* 0x0003e8000c10112e */
[----:B------:R1:W-:Y:S04]  /*da10*/  @!P5 STG.E.U8 desc[UR46][R10.64+0xd8], R9 ;  /* 0x0000d8090a00d986 */ /* 0x0003e8000c10112e */
[----:B------:R1:W-:Y:S02]  /*da20*/  @!P0 STG.E.U8 desc[UR46][R10.64+0xd9], R39 ;  /* 0x0000d9270a008986 */ /* 0x0003e4000c10112e */
.L_x_479:
[----:B------:R-:W-:Y:S05]  /*da30*/  BSYNC B0 ;  /* 0x0000000000007941 */ /* 0x000fea0003800000 */
.L_x_29:
[----:B01----:R-:W2:Y:S04]  /*da40*/  LDL.LU R5, [R1+0x40] ;  /* 0x0000400001057983 */ /* 0x003ea80000300800 */
[----:B------:R-:W2:Y:S01]  /*da50*/  LDL.LU R4, [R1+0x44] ;  /* 0x0000440001047983 */ /* 0x000ea20000300800 */
[----:B------:R-:W-:Y:S01]  /*da60*/  ULDC UR4, c[0x0][0xc] ;  /* 0x0000030000047ab9 */ /* 0x000fe20000000800 */
[----:B------:R-:W-:Y:S01]  /*da70*/  ULDC UR5, c[0x0][0x10] ;  /* 0x0000040000057ab9 */ /* 0x000fe20000000800 */
[----:B------:R-:W2:Y:S01]  /*da80*/  LDC R3, c[0x0][0x14] ;  /* 0x00000500ff037b82 */ /* 0x000ea20000000800 */
[----:B------:R-:W-:Y:S01]  /*da90*/  UIMAD.WIDE.U32 UR4, UR4, UR5, URZ ;  /* 0x00000005040472a5 */ /* 0x000fe2000f8e003f */
[----:B------:R-:W-:Y:S01]  /*daa0*/  PRMT R0, RZ, 0x7610, R0 ;  /* 0x00007610ff007816 */ /* 0x000fe20000000000 */
[----:B------:R-:W-:Y:S01]  /*dab0*/  UMOV UR43, 0xffffffff ;  /* 0xffffffff002b7882 */ /* 0x000fe20000000000 */
[----:B------:R-:W-:-:S03]  /*dac0*/  UMOV UR40, 0xffffffff ;  /* 0xffffffff00287882 */ /* 0x000fc60000000000 */
[----:B--2---:R-:W-:-:S04]  /*dad0*/  IMAD.WIDE.U32 R4, R3, UR4, R4 ;  /* 0x0000000403047c25 */ /* 0x004fc8000f8e0004 */
[----:B------:R-:W-:Y:S01]  /*dae0*/  IMAD R3, R3, UR5, RZ ;  /* 0x0000000503037c24 */ /* 0x000fe2000f8e02ff */
[----:B------:R-:W-:Y:S01]  /*daf0*/  ULDC.64 UR4, c[0x0][0x650] ;  /* 0x0001940000047ab9 */ /* 0x000fe20000000a00 */
[----:B---3--:R-:W-:Y:S01]  /*db00*/  IMAD.MOV.U32 R7, RZ, RZ, R4 ;  /* 0x000000ffff077224 */ /* 0x008fe200078e0004 */
[----:B------:R-:W-:Y:S01]  /*db10*/  ISETP.GE.U32.AND P0, PT, R4, UR4, PT ;  /* 0x0000000404007c0c */ /* 0x000fe2000bf06070 */
[----:B------:R-:W-:-:S05]  /*db20*/  IMAD.IADD R6, R5, 0x1, R3 ;  /* 0x0000000105067824 */ /* 0x000fca00078e0203 */
[----:B------:R0:W-:Y:S01]  /*db30*/  STL [R1+0x40], R6 ;  /* 0x0000400601007387 */ /* 0x0001e20000100800 */
[----:B------:R-:W-:-:S03]  /*db40*/  ISETP.GE.U32.AND.EX P0, PT, R6, UR5, PT, P0 ;  /* 0x0000000506007c0c */ /* 0x000fc6000bf06100 */
[----:B------:R0:W-:Y:S10]  /*db50*/  STL [R1+0x44], R7 ;  /* 0x0000440701007387 */ /* 0x0001f40000100800 */
[----:B0-----:R-:W-:Y:S05]  /*db60*/  @P0 BRA `(.L_x_480) ;  /* 0x0000000400880947 */ /* 0x001fea0003800000 */
[----:B------:R-:W0:Y:S01]  /*db70*/  S2UR UR6, SR_CTAID.X ;  /* 0x00000000000679c3 */ /* 0x000e220000002500 */
[----:B------:R-:W-:Y:S01]  /*db80*/  ULDC.64 UR12, c[0x0][0x628] ;  /* 0x00018a00000c7ab9 */ /* 0x000fe20000000a00 */
[----:B------:R-:W-:Y:S01]  /*db90*/  ULDC UR4, c[0x0][0x150] ;  /* 0x0000540000047ab9 */ /* 0x000fe20000000800 */
[----:B------:R-:W-:Y:S01]  /*dba0*/  ISETP.NE.U32.AND P0, PT, RZ, UR12, PT ;  /* 0x0000000cff007c0c */ /* 0x000fe2000bf05070 */
[----:B------:R-:W-:Y:S01]  /*dbb0*/  ULDC UR15, c[0x0][0x630] ;  /* 0x00018c00000f7ab9 */ /* 0x000fe20000000800 */
[C---:B------:R-:W-:Y:S01]  /*dbc0*/  R2UR UR16, R7.reuse ;  /* 0x00000000071072ca */ /* 0x040fe200000e0000 */
[----:B------:R-:W-:Y:S01]  /*dbd0*/  ULDC UR19, c[0x0][0x154] ;  /* 0x0000550000137ab9 */ /* 0x000fe20000000800 */
[----:B------:R-:W-:Y:S01]  /*dbe0*/  ISETP.NE.AND.EX P0, PT, RZ, UR13, PT, P0 ;  /* 0x0000000dff007c0c */ /* 0x000fe2000bf05300 */
[----:B------:R-:W1:Y:S01]  /*dbf0*/  S2UR UR18, SR_CTAID.Y ;  /* 0x00000000001279c3 */ /* 0x000e620000002600 */
[----:B------:R-:W-:Y:S02]  /*dc00*/  R2UR UR17, R6 ;  /* 0x00000000061172ca */ /* 0x000fe400000e0000 */
[----:B------:R-:W-:-:S02]  /*dc10*/  R2UR UR10, R7 ;  /* 0x00000000070a72ca */ /* 0x000fc400000e0000 */
[----:B------:R-:W-:Y:S02]  /*dc20*/  R2UR UR11, R6 ;  /* 0x00000000060b72ca */ /* 0x000fe400000e0000 */
[----:B0-----:R-:W-:-:S05]  /*dc30*/  I2FP.F32.U32 R0, UR6 ;  /* 0x0000000600007c45 */ /* 0x001fca0008201000 */
[----:B------:R-:W-:-:S04]  /*dc40*/  FMUL R0, R0, UR4 ;  /* 0x0000000400007c20 */ /* 0x000fc80008400000 */
[----:B------:R0:W2:Y:S01]  /*dc50*/  F2I.U32.TRUNC.NTZ R3, R0 ;  /* 0x0000000000037305 */ /* 0x0000a2000020f000 */
[----:B-1----:R-:W-:Y:S05]  /*dc60*/  @!P0 BRA `(.L_x_481) ;  /* 0x0000000000308947 */ /* 0x002fea0003800000 */
        /* <DEDUP_REMOVED lines=12> */
.L_x_481:
[----:B------:R-:W-:Y:S01]  /*dd30*/  USHF.R.U64 UR40, UR10, UR15, UR11 ;  /* 0x0000000f0a287299 */ /* 0x000fe2000800120b */
[----:B0-----:R-:W-:Y:S01]  /*dd40*/  I2FP.F32.U32 R0, UR18 ;  /* 0x0000001200007c45 */ /* 0x001fe20008201000 */
[----:B------:R-:W-:Y:S02]  /*dd50*/  USHF.R.U32.HI UR4, URZ, UR15, UR11 ;  /* 0x0000000f3f047299 */ /* 0x000fe4000801160b */
        /* <DEDUP_REMOVED lines=8> */
[----:B------:R-:W-:Y:S01]  /*dde0*/  UIMAD.WIDE.U32 UR8, UR10, UR12, UR8 ;  /* 0x0000000c0a0872a5 */ /* 0x000fe2000f8e0008 */
[----:B--2---:R-:W-:Y:S01]  /*ddf0*/  R2UR UR12, R3 ;  /* 0x00000000030c72ca */ /* 0x004fe200000e0000 */
[----:B------:R-:W-:Y:S01]  /*de00*/  UIMAD UR10, UR10, UR13, UR4 ;  /* 0x0000000d0a0a72a4 */ /* 0x000fe2000f8e0204 */
[----:B------:R-:W-:Y:S01]  /*de10*/  ULDC UR11, c[0x0][0x618] ;  /* 0x00018600000b7ab9 */ /* 0x000fe20000000800 */
[----:B------:R-:W-:Y:S02]  /*de20*/  ULDC UR21, c[0x0][0x658] ;  /* 0x0001960000157ab9 */ /* 0x000fe40000000800 */
[----:B------:R-:W-:Y:S01]  /*de30*/  UIADD3 UR9, UR9, UR10, URZ ;  /* 0x0000000a09097290 */ /* 0x000fe2000fffe03f */
[----:B------:R-:W-:Y:S01]  /*de40*/  UMOV UR15, 0xffffffff ;  /* 0xffffffff000f7882 */ /* 0x000fe20000000000 */
[----:B------:R-:W-:Y:S01]  /*de50*/  ULDC.64 UR4, c[0x0][0x640] ;  /* 0x0001900000047ab9 */ /* 0x000fe20000000a00 */
[----:B------:R-:W-:Y:S01]  /*de60*/  USHF.L.U32 UR15, UR15, UR21, URZ ;  /* 0x000000150f0f7299 */ /* 0x000fe2000800063f */
[----:B------:R-:W-:Y:S01]  /*de70*/  ISETP.NE.U32.AND P0, PT, RZ, UR4, PT ;  /* 0x00000004ff007c0c */ /* 0x000fe2000bf05070 */
[----:B------:R-:W-:-:S02]  /*de80*/  USHF.R.U64 UR16, UR8, UR11, UR9 ;  /* 0x0000000b08107299 */ /* 0x000fc40008001209 */
[----:B------:R-:W-:Y:S01]  /*de90*/  USHF.R.U32.HI UR8, URZ, UR11, UR9 ;  /* 0x0000000b3f087299 */ /* 0x000fe20008011609 */
[----:B0-----:R-:W-:Y:S01]  /*dea0*/  R2UR UR14, R0 ;  /* 0x00000000000e72ca */ /* 0x001fe200000e0000 */
[----:B------:R-:W-:Y:S01]  /*deb0*/  ULDC UR17, c[0x0][0x608] ;  /* 0x0001820000117ab9 */ /* 0x000fe20000000800 */
[----:B------:R-:W-:Y:S01]  /*dec0*/  ULOP3.LUT UR44, URZ, UR15, URZ, 0x33, !UPT ;  /* 0x0000000f3f2c7292 */ /* 0x000fe2000f8e333f */
[----:B------:R-:W-:Y:S01]  /*ded0*/  ISETP.NE.AND.EX P0, PT, RZ, UR5, PT, P0 ;  /* 0x00000005ff007c0c */ /* 0x000fe2000bf05300 */
[----:B------:R-:W-:Y:S02]  /*dee0*/  USHF.R.U64 UR15, UR16, UR17, UR8 ;  /* 0x00000011100f7299 */ /* 0x000fe40008001208 */
[----:B------:R-:W-:Y:S02]  /*def0*/  USHF.R.U32.HI UR8, URZ, UR17, UR8 ;  /* 0x000000113f087299 */ /* 0x000fe40008011608 */
[----:B------:R-:W-:Y:S02]  /*df00*/  UIADD3 UR12, -UR12, URZ, URZ ;  /* 0x0000003f0c0c7290 */ /* 0x000fe4000fffe13f */
[----:B------:R-:W-:Y:S01]  /*df10*/  USHF.R.U64 UR17, UR15, UR21, UR8 ;  /* 0x000000150f117299 */ /* 0x000fe20008001208 */
[----:B------:R-:W-:Y:S01]  /*df20*/  UMOV UR19, 0x1 ;  /* 0x0000000100137882 */ /* 0x000fe20000000000 */
[----:B------:R-:W-:Y:S01]  /*df30*/  ULDC UR13, c[0x0][0x144] ;  /* 0x00005100000d7ab9 */ /* 0x000fe20000000800 */
[----:B------:R-:W-:Y:S01]  /*df40*/  ULDC UR7, c[0x0][0x600] ;  /* 0x0001800000077ab9 */ /* 0x000fe20000000800 */
[----:B------:R-:W-:-:S02]  /*df50*/  USHF.L.U32 UR24, UR19, UR21, URZ ;  /* 0x0000001513187299 */ /* 0x000fc4000800063f */
[----:B------:R-:W-:Y:S02]  /*df60*/  USHF.R.U32.HI UR8, URZ, UR21, UR8 ;  /* 0x000000153f087299 */ /* 0x000fe40008011608 */
[----:B------:R-:W-:Y:S02]  /*df70*/  UIMAD UR21, UR13, UR12, UR6 ;  /* 0x0000000c0d1572a4 */ /* 0x000fe4000f8e0206 */
[----:B------:R-:W-:Y:S02]  /*df80*/  UIADD3 UR20, UR7, -0x1, URZ ;  /* 0xffffffff07147890 */ /* 0x000fe4000fffe03f */
[----:B------:R-:W-:Y:S01]  /*df90*/  UIADD3 UR19, -UR14, URZ, URZ ;  /* 0x0000003f0e137290 */ /* 0x000fe2000fffe13f */
        /* <DEDUP_REMOVED lines=17> */
.L_x_482:
[----:B------:R-:W-:Y:S01]  /*e0b0*/  UISETP.NE.AND UP0, UPT, UR39, URZ, UPT ;  /* 0x0000003f2700728c */ /* 0x000fe2000bf05270 */
[----:B------:R-:W-:Y:S01]  /*e0c0*/  IMAD.MOV.U32 R0, RZ, RZ, 0x1 ;  /* 0x00000001ff007424 */ /* 0x000fe200078e00ff */
[----:B------:R-:W-:Y:S02]  /*e0d0*/  USHF.R.U64 UR4, UR6, UR22, UR8 ;  /* 0x0000001606047299 */ /* 0x000fe40008001208 */
[----:B------:R-:W-:Y:S02]  /*e0e0*/  ULOP3.LUT UR44, UR15, UR44, URZ, 0xc0, !UPT ;  /* 0x0000002c0f2c7292 */ /* 0x000fe4000f8ec03f */
[----:B------:R-:W-:Y:S02]  /*e0f0*/  UIADD3 UR5, -UR4, URZ, URZ ;  /* 0x0000003f04057290 */ /* 0x000fe4000fffe13f */
[----:B------:R-:W-:Y:S02]  /*e100*/  UIMAD UR44, UR24, UR4, UR44 ;  /* 0x00000004182c72a4 */ /* 0x000fe4000f8e022c */
[----:B------:R-:W-:-:S02]  /*e110*/  ULOP3.LUT UR16, UR16, UR20, URZ, 0xc0, !UPT ;  /* 0x0000001410107292 */ /* 0x000fc4000f8ec03f */
[----:B------:R-:W-:Y:S02]  /*e120*/  @UP0 UIMAD UR21, UR25, UR19, UR18 ;  /* 0x00000013191502a4 */ /* 0x000fe4000f8e0212 */
[----:B------:R-:W-:-:S03]  /*e130*/  UIMAD UR4, UR5, UR23, UR17 ;  /* 0x00000017050472a4 */ /* 0x000fc6000f8e0211 */
[----:B------:R-:W-:Y:S01]  /*e140*/  ULDC UR5, c[0x0][0x610] ;  /* 0x0001840000057ab9 */ /* 0x000fe20000000800 */
[----:B------:R-:W-:Y:S02]  /*e150*/  UIMAD UR4, UR4, UR7, UR16 ;  /* 0x00000007040472a4 */ /* 0x000fe4000f8e0210 */
[----:B------:R-:W-:-:S04]  /*e160*/  UIMAD UR44, UR44, UR5, UR21 ;  /* 0x000000052c2c72a4 */ /* 0x000fc8000f8e0215 */
[----:B------:R-:W-:Y:S02]  /*e170*/  USEL UR43, UR4, UR44, !UP0 ;  /* 0x0000002c042b7287 */ /* 0x000fe4000c000000 */
[----:B------:R-:W-:-:S12]  /*e180*/  USEL UR44, UR44, UR4, !UP0 ;  /* 0x000000042c2c7287 */ /* 0x000fd8000c000000 */
.L_x_480:
[----:B------:R-:W-:-:S13]  /*e190*/  LOP3.LUT P0, RZ, R0, 0xff, RZ, 0xc0, !PT ;  /* 0x000000ff00ff7812 */ /* 0x000fda000780c0ff */
[----:B------:R-:W-:Y:S05]  /*e1a0*/  @P0 BRA `(.L_x_483) ;  /* 0xffffff30003c0947 */ /* 0x000fea000383ffff */
[----:B------:R-:W-:Y:S05]  /*e1b0*/  EXIT ;  /* 0x000000000000794d */ /* 0x000fea0003800000 */
.L_x_4:
[----:B------:R-:W2:Y:S01]  /*e1c0*/  LDL R5, [R1+0x44] ;  /* 0x0000440001057983 */ /* 0x000ea20000100800 */
[----:B------:R-:W-:-:S03]  /*e1d0*/  ULDC.64 UR8, c[0x0][0x650] ;  /* 0x0001940000087ab9 */ /* 0x000fc60000000a00 */
[----:B------:R-:W3:Y:S01]  /*e1e0*/  LDL R4, [R1+0x40] ;  /* 0x0000400001047983 */ /* 0x000ee20000100800 */
[----:B------:R-:W-:Y:S01]  /*e1f0*/  PRMT R0, RZ, 0x7610, R0 ;  /* 0x00007610ff007816 */ /* 0x000fe20000000000 */
[----:B------:R-:W-:Y:S02]  /*e200*/  IMAD.MOV.U32 R3, RZ, RZ, -0x1 ;  /* 0xffffffffff037424 */ /* 0x000fe400078e00ff */
[----:B------:R-:W-:Y:S02]  /*e210*/  IMAD.MOV.U32 R2, RZ, RZ, -0x1 ;  /* 0xffffffffff027424 */ /* 0x000fe400078e00ff */
[----:B------:R-:W-:Y:S01]  /*e220*/  IMAD.MOV.U32 R9, RZ, RZ, -0x1 ;  /* 0xffffffffff097424 */ /* 0x000fe200078e00ff */
[----:B--2---:R-:W-:-:S04]  /*e230*/  ISETP.GE.U32.AND P0, PT, R5, UR8, PT ;  /* 0x0000000805007c0c */ /* 0x004fc8000bf06070 */
[----:B---3--:R-:W-:-:S13]  /*e240*/  ISETP.GE.U32.AND.EX P0, PT, R4, UR9, PT, P0 ;  /* 0x0000000904007c0c */ /* 0x008fda000bf06100 */
[----:B------:R-:W-:Y:S05]  /*e250*/  @P0 BRA `(.L_x_484) ;  /* 0x00000004008c0947 */ /* 0x000fea0003800000 */
[----:B------:R-:W-:Y:S01]  /*e260*/  I2FP.F32.U32 R0, UR4 ;  /* 0x0000000400007c45 */ /* 0x000fe20008201000 */
[----:B0-----:R-:W-:Y:S01]  /*e270*/  ULDC.64 UR16, c[0x0][0x628] ;  /* 0x00018a0000107ab9 */ /* 0x001fe20000000a00 */
        /* <DEDUP_REMOVED lines=24> */
.L_x_485:
        /* <DEDUP_REMOVED lines=24> */
[----:B------:R-:W-:Y:S01]  /*e580*/  UMOV UR19, 0x1 ;  /* 0x0000000100137882 */ /* 0x000fe20000000000 */
[----:B------:R-:W-:Y:S01]  /*e590*/  ULDC UR20, c[0x0][0x608] ;  /* 0x0001820000147ab9 */ /* 0x000fe20000000800 */
[----:B------:R-:W-:Y:S01]  /*e5a0*/  USHF.L.U32 UR26, UR19, UR23, URZ ;  /* 0x00000017131a7299 */ /* 0x000fe2000800063f */
[----:B------:R-:W-:Y:S01]  /*e5b0*/  ISETP.NE.AND.EX P0, PT, RZ, UR9, PT, P0 ;  /* 0x00000009ff007c0c */ /* 0x000fe2000bf05300 */
[----:B------:R-:W-:Y:S02]  /*e5c0*/  USHF.R.U64 UR19, UR18, UR20, UR11 ;  /* 0x0000001412137299 */ /* 0x000fe4000800120b */
[----:B------:R-:W-:Y:S02]  /*e5d0*/  USHF.R.U32.HI UR11, URZ, UR20, UR11 ;  /* 0x000000143f0b7299 */ /* 0x000fe4000801160b */
[----:B------:R-:W-:-:S02]  /*e5e0*/  UIADD3 UR15, -UR15, URZ, URZ ;  /* 0x0000003f0f0f7290 */ /* 0x000fc4000fffe13f */
[----:B------:R-:W-:Y:S01]  /*e5f0*/  USHF.R.U64 UR20, UR19, UR23, UR11 ;  /* 0x0000001713147299 */ /* 0x000fe2000800120b */
[----:B------:R-:W-:Y:S01]  /*e600*/  ULDC UR16, c[0x0][0x144] ;  /* 0x0000510000107ab9 */ /* 0x000fe20000000800 */
[----:B------:R-:W-:Y:S01]  /*e610*/  ULDC UR6, c[0x0][0x600] ;  /* 0x0001800000067ab9 */ /* 0x000fe20000000800 */
[----:B------:R-:W-:Y:S02]  /*e620*/  USHF.R.U32.HI UR11, URZ, UR23, UR11 ;  /* 0x000000173f0b7299 */ /* 0x000fe4000801160b */
[----:B------:R-:W-:Y:S02]  /*e630*/  UIMAD UR23, UR16, UR15, UR4 ;  /* 0x0000000f101772a4 */ /* 0x000fe4000f8e0204 */
[----:B------:R-:W-:Y:S02]  /*e640*/  UIADD3 UR22, UR6, -0x1, URZ ;  /* 0xffffffff06167890 */ /* 0x000fe4000fffe03f */
[----:B------:R-:W-:Y:S02]  /*e650*/  ULOP3.LUT UR27, URZ, UR13, URZ, 0x33, !UPT ;  /* 0x0000000d3f1b7292 */ /* 0x000fe4000f8e333f */
        /* <DEDUP_REMOVED lines=18> */
.L_x_486:
[----:B------:R-:W-:Y:S01]  /*e780*/  UISETP.NE.AND UP0, UPT, UR39, URZ, UPT ;  /* 0x0000003f2700728c */ /* 0x000fe2000bf05270 */
[----:B------:R-:W-:Y:S01]  /*e790*/  IMAD.MOV.U32 R0, RZ, RZ, 0x1 ;  /* 0x00000001ff007424 */ /* 0x000fe200078e00ff */
[----:B------:R-:W-:Y:S01]  /*e7a0*/  USHF.R.U64 UR8, UR4, UR24, UR11 ;  /* 0x0000001804087299 */ /* 0x000fe2000800120b */
[----:B------:R-:W-:Y:S01]  /*e7b0*/  IMAD.U32 R9, RZ, RZ, UR5 ;  /* 0x00000005ff097e24 */ /* 0x000fe2000f8e00ff */
[----:B------:R-:W-:Y:S02]  /*e7c0*/  ULOP3.LUT UR4, UR19, UR27, URZ, 0xc0, !UPT ;  /* 0x0000001b13047292 */ /* 0x000fe4000f8ec03f */
[----:B------:R-:W-:Y:S02]  /*e7d0*/  ULOP3.LUT UR18, UR18, UR22, URZ, 0xc0, !UPT ;  /* 0x0000001612127292 */ /* 0x000fe4000f8ec03f */
[----:B------:R-:W-:-:S03]  /*e7e0*/  UIMAD UR4, UR26, UR8, UR4 ;  /* 0x000000081a0472a4 */ /* 0x000fc6000f8e0204 */
[----:B------:R-:W-:Y:S02]  /*e7f0*/  @UP0 UIMAD UR23, UR28, UR21, UR7 ;  /* 0x000000151c1702a4 */ /* 0x000fe4000f8e0207 */
[----:B------:R-:W-:-:S03]  /*e800*/  UIADD3 UR7, -UR8, URZ, URZ ;  /* 0x0000003f08077290 */ /* 0x000fc6000fffe13f */
[----:B------:R-:W-:Y:S01]  /*e810*/  ULDC UR8, c[0x0][0x610] ;  /* 0x0001840000087ab9 */ /* 0x000fe20000000800 */
[----:B------:R-:W-:Y:S02]  /*e820*/  UIMAD UR7, UR7, UR25, UR20 ;  /* 0x00000019070772a4 */ /* 0x000fe4000f8e0214 */
[----:B------:R-:W-:Y:S02]  /*e830*/  UIMAD UR4, UR4, UR8, UR23 ;  /* 0x00000008040472a4 */ /* 0x000fe4000f8e0217 */
[----:B------:R-:W-:-:S04]  /*e840*/  UIMAD UR7, UR7, UR6, UR18 ;  /* 0x00000006070772a4 */ /* 0x000fc8000f8e0212 */
[----:B------:R-:W-:Y:S02]  /*e850*/  USEL UR6, UR7, UR4, !UP0 ;  /* 0x0000000407067287 */ /* 0x000fe4000c000000 */
[----:B------:R-:W-:-:S04]  /*e860*/  USEL UR4, UR4, UR7, !UP0 ;  /* 0x0000000704047287 */ /* 0x000fc8000c000000 */
[----:B------:R-:W-:Y:S02]  /*e870*/  IMAD.U32 R2, RZ, RZ, UR6 ;  /* 0x00000006ff027e24 */ /* 0x000fe4000f8e00ff */
[----:B------:R-:W-:-:S07]  /*e880*/  IMAD.U32 R3, RZ, RZ, UR4 ;  /* 0x00000004ff037e24 */ /* 0x000fce000f8e00ff */
.L_x_484:
[----:B------:R-:W-:-:S08]  /*e890*/  NOP ;  /* 0x0000000000007918 */ /* 0x000fd00000000000 */
[----:B0-----:R-:W0:-:S00]  /*e8a0*/  USETMAXREG.DEALLOC.CTAPOOL 0x18 ;  /* 0x00000018000079c8 */ /* 0x001e0000080e0500 */
[----:B------:R-:W-:-:S13]  /*e8b0*/  ISETP.NE.AND P0, PT, RZ, UR10, PT ;  /* 0x0000000aff007c0c */ /* 0x000fda000bf05270 */
[----:B------:R-:W-:Y:S05]  /*e8c0*/  @P0 EXIT ;  /* 0x000000000000094d */ /* 0x000fea0003800000 */
[----:B0-----:R-:W-:Y:S01]  /*e8d0*/  LOP3.LUT P0, RZ, R0, 0xff, RZ, 0xc0, !PT ;  /* 0x000000ff00ff7812 */ /* 0x001fe2000780c0ff */
[----:B------:R-:W-:Y:S02]  /*e8e0*/  IMAD.MOV.U32 R0, RZ, RZ, 0x1 ;  /* 0x00000001ff007424 */ /* 0x000fe400078e00ff */
[----:B------:R-:W-:-:S10]  /*e8f0*/  IMAD.MOV.U32 R6, RZ, RZ, RZ ;  /* 0x000000ffff067224 */ /* 0x000fd400078e00ff */
[----:B------:R-:W-:Y:S05]  /*e900*/  @!P0 BRA `(.L_x_487) ;  /* 0x0000000c00688947 */ /* 0x000fea0003800000 */
[----:B------:R-:W0:Y:S01]  /*e910*/  S2R R4, SR_TID.X ;  /* 0x0000000000047919 */ /* 0x000e220000002100 */
[----:B------:R-:W-:Y:S01]  /*e920*/  ULDC UR4, c[0x0][0x28c] ;  /* 0x0000a30000047ab9 */ /* 0x000fe20000000800 */
[----:B------:R-:W-:Y:S01]  /*e930*/  ULDC UR6, c[0x0][0x658] ;  /* 0x0001960000067ab9 */ /* 0x000fe20000000800 */
[----:B------:R-:W-:Y:S01]  /*e940*/  UIADD3 UR10, UR4, 0x1f, URZ ;  /* 0x0000001f040a7890 */ /* 0x000fe2000fffe03f */
[----:B------:R-:W-:Y:S01]  /*e950*/  BSSY B0, `(.L_x_487) ;  /* 0x00000d5000007945 */ /* 0x000fe20003800000 */
[----:B------:R-:W-:Y:S01]  /*e960*/  UMOV UR7, 0xffffffff ;  /* 0xffffffff00077882 */ /* 0x000fe20000000000 */
[----:B------:R-:W-:Y:S01]  /*e970*/  ULDC UR5, c[0x0][0x600] ;  /* 0x0001800000057ab9 */ /* 0x000fe20000000800 */
[----:B------:R-:W-:Y:S01]  /*e980*/  UMOV UR9, 0x1 ;  /* 0x0000000100097882 */ /* 0x000fe20000000000 */
[----:B------:R-:W-:Y:S01]  /*e990*/  USHF.L.U32 UR7, UR7, UR6, URZ ;  /* 0x0000000607077299 */ /* 0x000fe2000800063f */
[----:B------:R-:W-:Y:S01]  /*e9a0*/  IMAD.MOV.U32 R8, RZ, RZ, 0x1 ;  /* 0x00000001ff087424 */ /* 0x000fe200078e00ff */
[----:B------:R-:W-:Y:S01]  /*e9b0*/  UIADD3 UR4, UR5, -0x1, URZ ;  /* 0xffffffff05047890 */ /* 0x000fe2000fffe03f */
[----:B------:R-:W-:Y:S01]  /*e9c0*/  IMAD.MOV.U32 R0, RZ, RZ, 0x1 ;  /* 0x00000001ff007424 */ /* 0x000fe200078e00ff */
[----:B------:R-:W-:Y:S01]  /*e9d0*/  USHF.R.S32.HI UR11, URZ, 0x1f, UR10 ;  /* 0x0000001f3f0b7899 */ /* 0x000fe2000801140a */
[----:B------:R-:W-:Y:S01]  /*e9e0*/  IMAD.MOV.U32 R6, RZ, RZ, RZ ;  /* 0x000000ffff067224 */ /* 0x000fe200078e00ff */
[----:B------:R-:W-:Y:S01]  /*e9f0*/  ULDC UR8, c[0x0][0xc] ;  /* 0x0000030000087ab9 */ /* 0x000fe20000000800 */
[----:B------:R-:W-:-:S02]  /*ea00*/  USHF.L.U32 UR5, UR9, UR6, URZ ;  /* 0x0000000609057299 */ /* 0x000fc4000800063f */
[----:B------:R-:W-:Y:S01]  /*ea10*/  ULEA.HI UR11, UR11, UR10, URZ, 0x5 ;  /* 0x0000000a0b0b7291 */ /* 0x000fe2000f8f283f */
[----:B------:R-:W-:Y:S01]  /*ea20*/  ULDC UR9, c[0x0][0x10] ;  /* 0x0000040000097ab9 */ /* 0x000fe20000000800 */
[----:B------:R-:W-:Y:S02]  /*ea30*/  ULOP3.LUT UR6, URZ, UR7, URZ, 0x33, !UPT ;  /* 0x000000073f067292 */ /* 0x000fe4000f8e333f */
[----:B------:R-:W-:Y:S01]  /*ea40*/  UIMAD.WIDE.U32 UR8, UR8, UR9, URZ ;  /* 0x00000009080872a5 */ /* 0x000fe2000f8e003f */
[----:B------:R-:W-:Y:S01]  /*ea50*/  ULDC UR7, c[0x0][0x14] ;  /* 0x0000050000077ab9 */ /* 0x000fe20000000800 */
[----:B------:R-:W-:Y:S02]  /*ea60*/  USHF.R.S32.HI UR19, URZ, 0x5, UR11 ;  /* 0x000000053f137899 */ /* 0x000fe4000801140b */
[----:B------:R-:W-:Y:S02]  /*ea70*/  UIMAD.WIDE.U32 UR22, UR8, UR7, URZ ;  /* 0x00000007081672a5 */ /* 0x000fe4000f8e003f */
[----:B------:R-:W-:-:S02]  /*ea80*/  UIMAD UR13, UR9, UR7, URZ ;  /* 0x00000007090d72a4 */ /* 0x000fc4000f8e023f */
[----:B------:R-:W-:Y:S01]  /*ea90*/  ULOP3.LUT UR21, UR38, 0x2, URZ, 0xfc, !UPT ;  /* 0x0000000226157892 */ /* 0x000fe2000f8efc3f */
[C---:B0-----:R-:W-:Y:S01]  /*eaa0*/  LOP3.LUT P2, RZ, R4.reuse, 0x7f, RZ, 0xc0, !PT ;  /* 0x0000007f04ff7812 */ /* 0x041fe2000784c0ff */
[----:B------:R-:W-:Y:S01]  /*eab0*/  UIADD3 UR13, UR23, UR13, URZ ;  /* 0x0000000d170d7290 */ /* 0x000fe2000fffe03f */
[----:B------:R-:W-:Y:S01]  /*eac0*/  LOP3.LUT P0, RZ, R4, 0x1f, RZ, 0xc0, !PT ;  /* 0x0000001f04ff7812 */ /* 0x000fe2000780c0ff */
[----:B------:R-:W-:Y:S01]  /*ead0*/  UIADD3 UR26, UR19, 0x1, URZ ;  /* 0x00000001131a7890 */ /* 0x000fe2000fffe03f */
[----:B------:R-:W-:Y:S02]  /*eae0*/  ULDC.64 UR24, c[0x0][0x198] ;  /* 0x0000660000187ab9 */ /* 0x000fe40000000a00 */
[----:B------:R-:W-:-:S13]  /*eaf0*/  PLOP3.LUT P0, PT, P0, P2, PT, 0x8a, 0x0 ;  /* 0x000000000000781c */ /* 0x000fda0000705172 */
.L_x_499:
[----:B------:R-:W-:-:S03]  /*eb00*/  UMOV UR7, 0xffffffff ;  /* 0xffffffff00077882 */ /* 0x000fc60000000000 */
[----:B------:R-:W-:Y:S05]  /*eb10*/  BRA.DIV UR7, `(.L_x_488) ;  /* 0x00000016075c7947 */ /* 0x000fea000b800000 */
[----:B------:R-:W-:-:S13]  /*eb20*/  ELECT P6, URZ, PT ;  /* 0x00000000003f782f */ /* 0x000fda00038c0000 */
.L_x_521:
[----:B------:R-:W0:Y:S01]  /*eb30*/  LDC R4, c[0x0][0x28c] ;  /* 0x0000a300ff047b82 */ /* 0x000e220000000800 */
[----:B------:R-:W-:Y:S01]  /*eb40*/  BSSY B1, `(.L_x_489) ;  /* 0x0000038000017945 */ /* 0x000fe20003800000 */
[----:B0-----:R-:W-:-:S13]  /*eb50*/  ISETP.LT.OR P6, PT, R4, 0x1, !P6 ;  /* 0x000000010400780c */ /* 0x001fda00077c1670 */
[----:B------:R-:W-:Y:S05]  /*eb60*/  @P6 BRA `(.L_x_490) ;  /* 0x0000000000d46947 */ /* 0x000fea0003800000 */
[----:B------:R-:W-:Y:S02]  /*eb70*/  IMAD R2, R2, 0xe0, RZ ;  /* 0x000000e002027824 */ /* 0x000fe400078e02ff */
[----:B------:R-:W-:Y:S02]  /*eb80*/  IMAD.SHL.U32 R3, R3, 0x100, RZ ;  /* 0x0000010003037824 */ /* 0x000fe400078e00ff */
[----:B------:R-:W-:Y:S02]  /*eb90*/  IMAD.MOV.U32 R13, RZ, RZ, RZ ;  /* 0x000000ffff0d7224 */ /* 0x000fe400078e00ff */
[----:B------:R-:W-:Y:S02]  /*eba0*/  IMAD.U32 R11, RZ, RZ, UR26 ;  /* 0x0000001aff0b7e24 */ /* 0x000fe4000f8e00ff */
[----:B------:R-:W-:Y:S02]  /*ebb0*/  IMAD.MOV.U32 R4, RZ, RZ, R0 ;  /* 0x000000ffff047224 */ /* 0x000fe400078e0000 */
[----:B------:R-:W-:-:S07]  /*ebc0*/  IMAD.MOV.U32 R5, RZ, RZ, R6 ;  /* 0x000000ffff057224 */ /* 0x000fce00078e0006 */
.L_x_494:
[----:B------:R-:W0:Y:S01]  /*ebd0*/  S2R R10, SR_CgaCtaId ;  /* 0x00000000000a7919 */ /* 0x000e220000008800 */
[----:B------:R-:W-:-:S04]  /*ebe0*/  MOV R7, 0x400 ;  /* 0x0000040000077802 */ /* 0x000fc80000000f00 */
[----:B0-----:R-:W-:Y:S02]  /*ebf0*/  LEA R14, R10, R7, 0x18 ;  /* 0x000000070a0e7211 */ /* 0x001fe400078ec0ff */
[----:B------:R-:W-:Y:S01]  /*ec00*/  SHF.L.U32 R7, R4, 0x1f, RZ ;  /* 0x0000001f04077819 */ /* 0x000fe200000006ff */
[----:B------:R-:W0:Y:S02]  /*ec10*/  @!P2 LDC R10, c[0x0][0x500] ;  /* 0x00014000ff0aab82 */ /* 0x000e240000000800 */
[----:B------:R-:W-:-:S04]  /*ec20*/  IMAD R12, R5, 0x8, R14 ;  /* 0x00000008050c7824 */ /* 0x000fc800078e020e */
[----:B------:R-:W1:Y:S02]  /*ec30*/  SYNCS.PHASECHK.TRANS64.TRYWAIT P1, [R12+URZ+0x78], R7 ;  /* 0x000078070c0075a7 */ /* 0x000e64000802017f */
[----:B-1----:R-:W-:Y:S05]  /*ec40*/  @!P1 BRA `(.L_x_491) ;  /* 0x0000001400309947 */ /* 0x002fea0003800000 */
.L_x_522:
[----:B------:R-:W-:Y:S01]  /*ec50*/  UPRMT UR7, UR21, 0x9910, URZ ;  /* 0x0000991015077896 */ /* 0x000fe2000800003f */
[----:B0-----:R0:W-:Y:S03]  /*ec60*/  @!P2 SYNCS.ARRIVE.TRANS64 RZ, [R12+URZ], R10 ;  /* 0x0000000a0cffa9a7 */ /* 0x0011e6000800003f */
[----:B------:R-:W-:-:S06]  /*ec70*/  UISETP.NE.AND UP0, UPT, UR7, 0x2, UPT ;  /* 0x000000020700788c */ /* 0x000fcc000bf05270 */
[----:B------:R-:W-:-:S13]  /*ec80*/  PLOP3.LUT P1, PT, PT, PT, UP0, 0x80, 0x0 ;  /* 0x000000000000781c */ /* 0x000fda0003f2f008 */
[----:B0-----:R-:W-:Y:S05]  /*ec90*/  @P1 BRA `(.L_x_492) ;  /* 0x0000000000041947 */ /* 0x001fea0003800000 */
[----:B------:R-:W-:Y:S01]  /*eca0*/  BPT.TRAP 0x1 ;  /* 0x000000040000795c */ /* 0x000fe20000300000 */
.L_x_492:
[----:B------:R-:W-:Y:S05]  /*ecb0*/  @P0 BRA `(.L_x_493) ;  /* 0x0000000000040947 */ /* 0x000fea0003800000 */
[----:B------:R-:W-:Y:S01]  /*ecc0*/  BPT.TRAP 0x1 ;  /* 0x000000040000795c */ /* 0x000fe20000300000 */
.L_x_493:
[C-C-:B-1----:R-:W-:Y:S01]  /*ecd0*/  IMAD R7, R5.reuse, 0x2000, R14.reuse ;  /* 0x0000200005077824 */ /* 0x142fe200078e020e */
[----:B------:R-:W-:Y:S01]  /*ece0*/  R2UR UR9, R12 ;  /* 0x000000000c0972ca */ /* 0x000fe200000e0000 */
[----:B------:R-:W-:Y:S01]  /*ecf0*/  IMAD R14, R5, 0x1c00, R14 ;  /* 0x00001c00050e7824 */ /* 0x000fe200078e020e */
[----:B------:R-:W-:Y:S01]  /*ed00*/  UIADD3 UR14, UP0, UR24, 0xf0, URZ ;  /* 0x000000f0180e7890 */ /* 0x000fe2000ff1e03f */
[----:B------:R-:W-:Y:S01]  /*ed10*/  VIADD R11, R11, 0xffffffff ;  /* 0xffffffff0b0b7836 */ /* 0x000fe20000000000 */
[----:B------:R-:W-:Y:S01]  /*ed20*/  R2UR UR7, R7 ;  /* 0x00000000070772ca */ /* 0x000fe200000e0000 */
[----:B------:R-:W-:Y:S01]  /*ed30*/  UIADD3 UR28, UP1, UR24, 0x1f0, URZ ;  /* 0x000001f0181c7890 */ /* 0x000fe2000ff3e03f */
[----:B------:R-:W-:Y:S01]  /*ed40*/  R2UR UR8, R14 ;  /* 0x000000000e0872ca */ /* 0x000fe200000e0000 */
[----:B------:R-:W-:Y:S01]  /*ed50*/  UIADD3.X UR15, URZ, UR25, URZ, UP0, !UPT ;  /* 0x000000193f0f7290 */ /* 0x000fe200087fe43f */
[----:B------:R-:W-:Y:S01]  /*ed60*/  R2UR UR11, R3 ;  /* 0x00000000030b72ca */ /* 0x000fe200000e0000 */
[----:B------:R-:W-:Y:S01]  /*ed70*/  VIADD R5, R5, 0x1 ;  /* 0x0000000105057836 */ /* 0x000fe20000000000 */
[----:B------:R-:W-:Y:S01]  /*ed80*/  R2UR UR10, R13 ;  /* 0x000000000d0a72ca */ /* 0x000fe200000e0000 */
[----:B------:R-:W-:Y:S01]  /*ed90*/  UIADD3.X UR29, URZ, UR25, URZ, UP1, !UPT ;  /* 0x000000193f1d7290 */ /* 0x000fe20008ffe43f */
[----:B------:R-:W-:Y:S01]  /*eda0*/  R2UR UR12, R9 ;  /* 0x00000000090c72ca */ /* 0x000fe200000e0000 */
[----:B------:R-:W-:Y:S01]  /*edb0*/  UMOV UR16, 0x0 ;  /* 0x0000000000107882 */ /* 0x000fe20000000000 */
[----:B------:R-:W-:Y:S01]  /*edc0*/  R2UR UR20, R2 ;  /* 0x00000000021472ca */ /* 0x000fe200000e0000 */
[----:B------:R-:W-:Y:S01]  /*edd0*/  UMOV UR17, 0x10000000 ;  /* 0x1000000000117882 */ /* 0x000fe20000000000 */
[----:B------:R-:W-:Y:S01]  /*ede0*/  ISETP.GT.AND P3, PT, R11, 0x1, PT ;  /* 0x000000010b00780c */ /* 0x000fe20003f64270 */
[----:B------:R-:W-:Y:S01]  /*edf0*/  UIADD3 UR7, UR7, 0x200, URZ ;  /* 0x0000020007077890 */ /* 0x000fe2000fffe03f */
[----:B------:R-:W-:Y:S01]  /*ee00*/  ISETP.NE.AND P1, PT, R5, 0xf, PT ;  /* 0x0000000f0500780c */ /* 0x000fe20003f25270 */
[----:B------:R-:W-:Y:S01]  /*ee10*/  UIADD3 UR18, UR8, 0x1e200, URZ ;  /* 0x0001e20008127890 */ /* 0x000fe2000fffe03f */
[----:B------:R-:W-:-:S02]  /*ee20*/  VIADD R13, R13, 0x20 ;  /* 0x000000200d0d7836 */ /* 0x000fc40000000000 */
[----:B------:R-:W-:Y:S02]  /*ee30*/  SEL R7, RZ, 0x1, P1 ;  /* 0x00000001ff077807 */ /* 0x000fe40000800000 */
[----:B------:R-:W-:Y:S01]  /*ee40*/  UMOV UR8, UR7 ;  /* 0x0000000700087c82 */ /* 0x000fe20008000000 */
[----:B------:R-:W-:Y:S01]  /*ee50*/  SEL R5, R5, RZ, P1 ;  /* 0x000000ff05057207 */ /* 0x000fe20000800000 */
[----:B------:R0:W-:Y:S01]  /*ee60*/  UTMALDG.3D [UR8], [UR14], desc[UR16] ;  /* 0x000010080e0075b4 */ /* 0x0001e20008011000 */
[----:B------:R-:W-:Y:S01]  /*ee70*/  LOP3.LUT R4, R4, R7, RZ, 0x3c, !PT ;  /* 0x0000000704047212 */ /* 0x000fe200078e3cff */
[----:B0-----:R-:W-:Y:S01]  /*ee80*/  UMOV UR8, UR18 ;  /* 0x0000001200087c82 */ /* 0x001fe20008000000 */
[----:B------:R-:W-:Y:S02]  /*ee90*/  UMOV UR11, UR20 ;  /* 0x00000014000b7c82 */ /* 0x000fe40008000000 */
[----:B------:R0:W-:Y:S02]  /*eea0*/  UTMALDG.3D [UR8], [UR28], desc[UR16] ;  /* 0x000010081c0075b4 */ /* 0x0001e40008011000 */
[----:B0-----:R-:W-:Y:S05]  /*eeb0*/  @P3 BRA `(.L_x_494) ;  /* 0xfffffffc00443947 */ /* 0x001fea000383ffff */
.L_x_490:
[----:B------:R-:W-:Y:S05]  /*eec0*/  BSYNC B1 ;  /* 0x0000000000017941 */ /* 0x000fea0003800000 */
.L_x_489:
[----:B------:R-:W2:Y:S01]  /*eed0*/  LDL.LU R14, [R1+0x40] ;  /* 0x00004000010e7983 */ /* 0x000ea20000300800 */
[----:B------:R-:W-:Y:S01]  /*eee0*/  LOP3.LUT P1, RZ, R8, 0xff, RZ, 0xc0, !PT ;  /* 0x000000ff08ff7812 */ /* 0x000fe2000782c0ff */
[----:B------:R-:W-:Y:S01]  /*eef0*/  VIADD R6, R6, UR19 ;  /* 0x0000001306067c36 */ /* 0x000fe20008000000 */
[----:B------:R-:W-:Y:S01]  /*ef00*/  ULDC.64 UR8, c[0x0][0x650] ;  /* 0x0001940000087ab9 */ /* 0x000fe20000000a00 */
[----:B------:R-:W3:Y:S01]  /*ef10*/  LDL.LU R12, [R1+0x44] ;  /* 0x00004400010c7983 */ /* 0x000ee20000300800 */
[----:B------:R-:W-:Y:S01]  /*ef20*/  UISETP.GE.U32.AND UP0, UPT, UR19, 0xf, UPT ;  /* 0x0000000f1300788c */ /* 0x000fe2000bf06070 */
[----:B------:R-:W-:Y:S01]  /*ef30*/  BSSY B1, `(.L_x_495) ;  /* 0x0000074000017945 */ /* 0x000fe20003800000 */
[----:B------:R-:W-:Y:S01]  /*ef40*/  IMAD.MOV.U32 R9, RZ, RZ, -0x1 ;  /* 0xffffffffff097424 */ /* 0x000fe200078e00ff */
[----:B------:R-:W-:Y:S02]  /*ef50*/  PRMT R4, RZ, 0x7610, R4 ;  /* 0x00007610ff047816 */ /* 0x000fe40000000004 */
[----:B------:R-:W-:-:S02]  /*ef60*/  PRMT R8, RZ, 0x7610, R8 ;  /* 0x00007610ff087816 */ /* 0x000fc40000000008 */
[----:B------:R-:W-:Y:S02]  /*ef70*/  PLOP3.LUT P3, PT, PT, PT, UP0, 0x80, 0x0 ;  /* 0x000000000000781c */ /* 0x000fe40003f6f008 */
[----:B------:R-:W0:Y:S01]  /*ef80*/  @P1 S2R R3, SR_CgaCtaId ;  /* 0x0000000000031919 */ /* 0x000e220000008800 */
[----:B------:R-:W-:-:S04]  /*ef90*/  @P1 MOV R2, 0x400 ;  /* 0x0000040000021802 */ /* 0x000fc80000000f00 */
[----:B0-----:R-:W-:-:S04]  /*efa0*/  @P1 LEA R2, R3, R2, 0x18 ;  /* 0x0000000203021211 */ /* 0x001fc800078ec0ff */
[----:B------:R0:W-:Y:S01]  /*efb0*/  @P1 SYNCS.ARRIVE.TRANS64.A1T0 RZ, [R2+URZ+0x108], RZ ;  /* 0x000108ff02ff19a7 */ /* 0x0001e2000810003f */
[----:B------:R-:W-:Y:S01]  /*efc0*/  ISETP.GT.U32.AND P1, PT, R6, 0xe, PT ;  /* 0x0000000e0600780c */ /* 0x000fe20003f24070 */
[----:B0-----:R-:W-:-:S05]  /*efd0*/  IMAD.U32 R2, RZ, RZ, UR19 ;  /* 0x00000013ff027e24 */ /* 0x001fca000f8e00ff */
[----:B------:R-:W-:Y:S01]  /*efe0*/  ISETP.LT.U32.AND P1, PT, R2, 0xf, P1 ;  /* 0x0000000f0200780c */ /* 0x000fe20000f21070 */
[----:B------:R-:W-:-:S04]  /*eff0*/  IMAD.WIDE.U32 R2, R6, -0x77777777, RZ ;  /* 0x8888888906027825 */ /* 0x000fc800078e00ff */
[----:B------:R-:W-:Y:S01]  /*f000*/  IMAD.MOV.U32 R2, RZ, RZ, -0x1 ;  /* 0xffffffffff027424 */ /* 0x000fe200078e00ff */
[----:B------:R-:W-:Y:S02]  /*f010*/  SHF.R.U32.HI R5, RZ, 0x3, R3 ;  /* 0x00000003ff057819 */ /* 0x000fe40000011603 */
[----:B------:R-:W-:-:S03]  /*f020*/  SEL R3, RZ, 0x1, !P1 ;  /* 0x00000001ff037807 */ /* 0x000fc60004800000 */
[----:B------:R-:W-:Y:S01]  /*f030*/  IMAD R6, R5, -0xf, R6 ;  /* 0xfffffff105067824 */ /* 0x000fe200078e0206 */
[----:B------:R-:W-:Y:S01]  /*f040*/  LOP3.LUT R0, R0, R3, RZ, 0x3c, !PT ;  /* 0x0000000300007212 */ /* 0x000fe200078e3cff */
[----:B------:R-:W-:-:S03]  /*f050*/  IMAD.MOV.U32 R3, RZ, RZ, -0x1 ;  /* 0xffffffffff037424 */ /* 0x000fc600078e00ff */
[----:B------:R-:W-:Y:S02]  /*f060*/  @P3 LOP3.LUT R0, R0, 0x1, R5, 0x78, !PT ;  /* 0x0000000100003812 */ /* 0x000fe400078e7805 */
[----:B---3--:R-:W-:-:S04]  /*f070*/  IADD3 R12, P1, R12, UR22, RZ ;  /* 0x000000160c0c7c10 */ /* 0x008fc8000ff3e0ff */
[----:B--2---:R-:W-:Y:S01]  /*f080*/  IADD3.X R14, R14, UR13, RZ, P1, !PT ;  /* 0x0000000d0e0e7c10 */ /* 0x004fe20008ffe4ff */
[----:B------:R0:W-:Y:S01]  /*f090*/  STL [R1+0x44], R12 ;  /* 0x0000440c01007387 */ /* 0x0001e20000100800 */
[----:B------:R-:W-:-:S03]  /*f0a0*/  ISETP.GE.U32.AND P1, PT, R12, UR8, PT ;  /* 0x000000080c007c0c */ /* 0x000fc6000bf26070 */
[----:B------:R0:W-:Y:S01]  /*f0b0*/  STL [R1+0x40], R14 ;  /* 0x0000400e01007387 */ /* 0x0001e20000100800 */
[----:B------:R-:W-:-:S13]  /*f0c0*/  ISETP.GE.U32.AND.EX P1, PT, R14, UR9, PT, P1 ;  /* 0x000000090e007c0c */ /* 0x000fda000bf26110 */
[----:B0-----:R-:W-:Y:S05]  /*f0d0*/  @P1 BRA `(.L_x_496) ;  /* 0x0000000400641947 */ /* 0x001fea0003800000 */
[----:B------:R-:W0:Y:S01]  /*f0e0*/  S2R R7, SR_CTAID.X ;  /* 0x0000000000077919 */ /* 0x000e220000002500 */
[----:B------:R-:W-:Y:S01]  /*f0f0*/  ULDC UR7, c[0x0][0x150] ;  /* 0x0000540000077ab9 */ /* 0x000fe20000000800 */
[----:B------:R-:W1:Y:S01]  /*f100*/  LDC R4, c[0x0][0x144] ;  /* 0x00005100ff047b82 */ /* 0x000e620000000800 */
[----:B------:R-:W-:Y:S01]  /*f110*/  UISETP.NE.AND UP0, UPT, UR39, URZ, UPT ;  /* 0x0000003f2700728c */ /* 0x000fe2000bf05270 */
[----:B------:R-:W2:Y:S01]  /*f120*/  S2R R5, SR_CTAID.Y ;  /* 0x0000000000057919 */ /* 0x000ea20000002600 */
[----:B------:R-:W-:Y:S01]  /*f130*/  ULDC.64 UR8, c[0x0][0x628] ;  /* 0x00018a0000087ab9 */ /* 0x000fe20000000a00 */
[----:B------:R-:W-:-:S03]  /*f140*/  ULDC UR10, c[0x0][0x630] ;  /* 0x00018c00000a7ab9 */ /* 0x000fc60000000800 */
[----:B------:R-:W-:Y:S01]  /*f150*/  PLOP3.LUT P1, PT, PT, PT, UP0, 0x80, 0x0 ;  /* 0x000000000000781c */ /* 0x000fe20003f2f008 */
[----:B------:R-:W3:Y:S01]  /*f160*/  LDC R10, c[0x0][0x148] ;  /* 0x00005200ff0a7b82 */ /* 0x000ee20000000800 */
[----:B0-----:R-:W-:Y:S02]  /*f170*/  I2FP.F32.U32 R2, R7 ;  /* 0x0000000700027245 */ /* 0x001fe40000201000 */
[----:B--2---:R-:W-:-:S03]  /*f180*/  I2FP.F32.U32 R3, R5 ;  /* 0x0000000500037245 */ /* 0x004fc60000201000 */
[----:B------:R-:W-:Y:S01]  /*f190*/  FMUL R2, R2, UR7 ;  /* 0x0000000702027c20 */ /* 0x000fe20008400000 */
[----:B------:R-:W-:Y:S02]  /*f1a0*/  ULDC UR7, c[0x0][0x154] ;  /* 0x0000550000077ab9 */ /* 0x000fe40000000800 */
[----:B------:R-:W-:-:S03]  /*f1b0*/  FMUL R9, R3, UR7 ;  /* 0x0000000703097c20 */ /* 0x000fc60008400000 */
[----:B------:R-:W0:Y:S08]  /*f1c0*/  F2I.U32.TRUNC.NTZ R2, R2 ;  /* 0x0000000200027305 */ /* 0x000e30000020f000 */
[----:B------:R-:W2:Y:S01]  /*f1d0*/  F2I.U32.TRUNC.NTZ R9, R9 ;  /* 0x0000000900097305 */ /* 0x000ea2000020f000 */
[----:B0-----:R-:W-:Y:S02]  /*f1e0*/  IMAD.MOV R3, RZ, RZ, -R2 ;  /* 0x000000ffff037224 */ /* 0x001fe400078e0a02 */
[----:B------:R-:W-:-:S02]  /*f1f0*/  IMAD.MOV.U32 R2, RZ, RZ, R12 ;  /* 0x000000ffff027224 */ /* 0x000fc400078e000c */
[----:B-1----:R-:W-:Y:S02]  /*f200*/  IMAD R7, R4, R3, R7 ;  /* 0x0000000304077224 */ /* 0x002fe400078e0207 */
[----:B--2---:R-:W-:-:S04]  /*f210*/  IMAD.MOV R3, RZ, RZ, -R9 ;  /* 0x000000ffff037224 */ /* 0x004fc800078e0a09 */
[----:B---3--:R-:W-:Y:S01]  /*f220*/  @P1 IMAD R7, R10, R3, R5 ;  /* 0x000000030a071224 */ /* 0x008fe200078e0205 */
[----:B------:R-:W-:Y:S01]  /*f230*/  ISETP.NE.U32.AND P1, PT, RZ, UR8, PT ;  /* 0x00000008ff007c0c */ /* 0x000fe2000bf25070 */
[----:B------:R-:W-:-:S03]  /*f240*/  IMAD.MOV.U32 R3, RZ, RZ, R14 ;  /* 0x000000ffff037224 */ /* 0x000fc600078e000e */
[----:B------:R-:W-:-:S13]  /*f250*/  ISETP.NE.AND.EX P1, PT, RZ, UR9, PT, P1 ;  /* 0x00000009ff007c0c */ /* 0x000fda000bf25310 */
[----:B------:R-:W-:Y:S05]  /*f260*/  @!P1 BRA `(.L_x_497) ;  /* 0x0000000000289947 */ /* 0x000fea0003800000 */
[----:B------:R-:W-:Y:S02]  /*f270*/  ULDC UR7, c[0x0][0x634] ;  /* 0x00018d0000077ab9 */ /* 0x000fe40000000800 */
[----:B------:R-:W-:-:S05]  /*f280*/  IADD3 R3, P1, R12, UR7, RZ ;  /* 0x000000070c037c10 */ /* 0x000fca000ff3e0ff */
[----:B------:R-:W-:-:S04]  /*f290*/  IMAD.X R9, RZ, RZ, R14, P1 ;  /* 0x000000ffff097224 */ /* 0x000fc800008e060e */
[----:B------:R-:W-:-:S04]  /*f2a0*/  IMAD.WIDE.U32 R4, R9, UR8, RZ ;  /* 0x0000000809047c25 */ /* 0x000fc8000f8e00ff */
[----:B------:R-:W-:-:S04]  /*f2b0*/  IMAD.WIDE.U32 R4, P1, R3, UR9, R4 ;  /* 0x0000000903047c25 */ /* 0x000fc8000f820004 */
[----:B------:R-:W-:-:S04]  /*f2c0*/  IMAD.WIDE.U32 R2, R3, UR8, RZ ;  /* 0x0000000803027c25 */ /* 0x000fc8000f8e00ff */
[----:B------:R-:W-:Y:S01]  /*f2d0*/  IMAD.MOV.U32 R2, RZ, RZ, R5 ;  /* 0x000000ffff027224 */ /* 0x000fe200078e0005 */
[----:B------:R-:W-:Y:S01]  /*f2e0*/  IADD3 RZ, P3, R3, R4, RZ ;  /* 0x0000000403ff7210 */ /* 0x000fe20007f7e0ff */
[----:B------:R-:W-:-:S04]  /*f2f0*/  IMAD.X R3, RZ, RZ, RZ, P1 ;  /* 0x000000ffff037224 */ /* 0x000fc800008e06ff */
[----:B------:R-:W-:-:S08]  /*f300*/  IMAD.WIDE.U32.X R2, R9, UR9, R2, P3 ;  /* 0x0000000909027c25 */ /* 0x000fd000098e0402 */
.L_x_497:
[--C-:B------:R-:W-:Y:S01]  /*f310*/  SHF.R.U64 R9, R2, UR10, R3.reuse ;  /* 0x0000000a02097c19 */ /* 0x100fe20008001203 */
[----:B------:R-:W-:Y:S01]  /*f320*/  ULDC.64 UR8, c[0x0][0x620] ;  /* 0x0001880000087ab9 */ /* 0x000fe20000000a00 */
[----:B------:R-:W-:Y:S01]  /*f330*/  SHF.R.U32.HI R2, RZ, UR10, R3 ;  /* 0x0000000aff027c19 */ /* 0x000fe20008011603 */
[----:B------:R-:W-:Y:S01]  /*f340*/  IMAD.MOV.U32 R3, RZ, RZ, R14 ;  /* 0x000000ffff037224 */ /* 0x000fe200078e000e */
[----:B------:R-:W-:Y:S01]  /*f350*/  IADD3 R11, P1, RZ, -R9, RZ ;  /* 0x80000009ff0b7210 */ /* 0x000fe20007f3e0ff */
[----:B------:R-:W-:-:S04]  /*f360*/  ULDC UR7, c[0x0][0x618] ;  /* 0x0001860000077ab9 */ /* 0x000fc80000000800 */
[----:B------:R-:W-:-:S04]  /*f370*/  IMAD.X R2, RZ, RZ, ~R2, P1 ;  /* 0x000000ffff027224 */ /* 0x000fc800008e0e02 */
[----:B------:R-:W-:-:S04]  /*f380*/  IMAD R2, R2, UR8, RZ ;  /* 0x0000000802027c24 */ /* 0x000fc8000f8e02ff */
[----:B------:R-:W-:Y:S02]  /*f390*/  IMAD R5, R11, UR9, R2 ;  /* 0x000000090b057c24 */ /* 0x000fe4000f8e0202 */
[----:B------:R-:W-:-:S04]  /*f3a0*/  IMAD.MOV.U32 R2, RZ, RZ, R12 ;  /* 0x000000ffff027224 */ /* 0x000fc800078e000c */
[----:B------:R-:W-:Y:S01]  /*f3b0*/  IMAD.WIDE.U32 R2, R11, UR8, R2 ;  /* 0x000000080b027c25 */ /* 0x000fe2000f8e0002 */
[----:B------:R-:W-:Y:S02]  /*f3c0*/  ULDC.64 UR8, c[0x0][0x640] ;  /* 0x0001900000087ab9 */ /* 0x000fe40000000a00 */
[----:B------:R-:W-:Y:S01]  /*f3d0*/  ISETP.NE.U32.AND P1, PT, RZ, UR8, PT ;  /* 0x00000008ff007c0c */ /* 0x000fe2000bf25070 */
[----:B------:R-:W-:-:S03]  /*f3e0*/  IMAD.IADD R3, R3, 0x1, R5 ;  /* 0x0000000103037824 */ /* 0x000fc600078e0205 */
[----:B------:R-:W-:Y:S02]  /*f3f0*/  ISETP.NE.AND.EX P1, PT, RZ, UR9, PT, P1 ;  /* 0x00000009ff007c0c */ /* 0x000fe4000bf25310 */
[--C-:B------:R-:W-:Y:S02]  /*f400*/  SHF.R.U64 R10, R2, UR7, R3.reuse ;  /* 0x00000007020a7c19 */ /* 0x100fe40008001203 */
[----:B------:R-:W-:Y:S01]  /*f410*/  SHF.R.U32.HI R3, RZ, UR7, R3 ;  /* 0x00000007ff037c19 */ /* 0x000fe20008011603 */
[----:B------:R-:W-:-:S03]  /*f420*/  ULDC UR7, c[0x0][0x608] ;  /* 0x0001820000077ab9 */ /* 0x000fc60000000800 */
[--C-:B------:R-:W-:Y:S02]  /*f430*/  SHF.R.U64 R12, R10, UR7, R3.reuse ;  /* 0x000000070a0c7c19 */ /* 0x100fe40008001203 */
[----:B------:R-:W-:Y:S01]  /*f440*/  SHF.R.U32.HI R3, RZ, UR7, R3 ;  /* 0x00000007ff037c19 */ /* 0x000fe20008011603 */
[----:B------:R-:W-:-:S03]  /*f450*/  ULDC UR7, c[0x0][0x658] ;  /* 0x0001960000077ab9 */ /* 0x000fc60000000800 */
[--C-:B------:R-:W-:Y:S02]  /*f460*/  SHF.R.U64 R11, R12, UR7, R3.reuse ;  /* 0x000000070c0b7c19 */ /* 0x100fe40008001203 */
[----:B------:R-:W-:-:S03]  /*f470*/  SHF.R.U32.HI R13, RZ, UR7, R3 ;  /* 0x00000007ff0d7c19 */ /* 0x000fc60008011603 */
[----:B------:R-:W-:Y:S02]  /*f480*/  IMAD.MOV.U32 R2, RZ, RZ, R11 ;  /* 0x000000ffff027224 */ /* 0x000fe400078e000b */
[----:B------:R-:W-:Y:S01]  /*f490*/  IMAD.MOV.U32 R3, RZ, RZ, R13 ;  /* 0x000000ffff037224 */ /* 0x000fe200078e000d */
[----:B------:R-:W-:Y:S06]  /*f4a0*/  @!P1 BRA `(.L_x_498) ;  /* 0x0000000000289947 */ /* 0x000fec0003800000 */
        /* <DEDUP_REMOVED lines=10> */
.L_x_498:
[----:B------:R-:W-:Y:S01]  /*f550*/  ULDC UR7, c[0x0][0x648] ;  /* 0x0001920000077ab9 */ /* 0x000fe20000000800 */
[----:B------:R-:W-:Y:S01]  /*f560*/  LOP3.LUT R12, R12, UR6, RZ, 0xc0, !PT ;  /* 0x000000060c0c7c12 */ /* 0x000fe2000f8ec0ff */
[----:B------:R-:W-:Y:S01]  /*f570*/  UISETP.NE.AND UP0, UPT, UR39, URZ, UPT ;  /* 0x0000003f2700728c */ /* 0x000fe2000bf05270 */
[----:B------:R-:W-:Y:S01]  /*f580*/  SHF.R.U64 R3, R2, UR7, R3 ;  /* 0x0000000702037c19 */ /* 0x000fe20008001203 */
[----:B------:R-:W-:Y:S01]  /*f590*/  ULDC UR7, c[0x0][0x638] ;  /* 0x00018e0000077ab9 */ /* 0x000fe20000000800 */
[----:B------:R-:W-:-:S03]  /*f5a0*/  LOP3.LUT R4, R10, UR4, RZ, 0xc0, !PT ;  /* 0x000000040a047c12 */ /* 0x000fc6000f8ec0ff */
[----:B------:R-:W-:Y:S01]  /*f5b0*/  IMAD.MOV R2, RZ, RZ, -R3 ;  /* 0x000000ffff027224 */ /* 0x000fe200078e0a03 */
[----:B------:R-:W-:Y:S01]  /*f5c0*/  PLOP3.LUT P1, PT, PT, PT, UP0, 0x40, 0x0 ;  /* 0x000000000000781c */ /* 0x000fe20003f2e808 */
[----:B------:R-:W-:Y:S01]  /*f5d0*/  IMAD R12, R3, UR5, R12 ;  /* 0x00000005030c7c24 */ /* 0x000fe2000f8e020c */
[----:B------:R-:W-:Y:S01]  /*f5e0*/  PLOP3.LUT P3, PT, PT, PT, UP0, 0x40, 0x0 ;  /* 0x000000000000781c */ /* 0x000fe20003f6e808 */
[----:B------:R-:W-:Y:S01]  /*f5f0*/  IMAD R11, R2, UR7, R11 ;  /* 0x00000007020b7c24 */ /* 0x000fe2000f8e020b */
[----:B------:R-:W-:Y:S02]  /*f600*/  ULDC UR7, c[0x0][0x610] ;  /* 0x0001840000077ab9 */ /* 0x000fe40000000800 */
[----:B------:R-:W-:Y:S01]  /*f610*/  IMAD R7, R12, UR7, R7 ;  /* 0x000000070c077c24 */ /* 0x000fe2000f8e0207 */
[----:B------:R-:W-:Y:S02]  /*f620*/  ULDC UR7, c[0x0][0x600] ;  /* 0x0001800000077ab9 */ /* 0x000fe40000000800 */
[----:B------:R-:W-:-:S05]  /*f630*/  IMAD R4, R11, UR7, R4 ;  /* 0x000000070b047c24 */ /* 0x000fca000f8e0204 */
[----:B------:R-:W-:Y:S02]  /*f640*/  SEL R2, R4, R7, P1 ;  /* 0x0000000704027207 */ /* 0x000fe40000800000 */
[----:B------:R-:W-:Y:S01]  /*f650*/  SEL R3, R7, R4, P3 ;  /* 0x0000000407037207 */ /* 0x000fe20001800000 */
[----:B------:R-:W-:-:S07]  /*f660*/  IMAD.MOV.U32 R4, RZ, RZ, 0x1 ;  /* 0x00000001ff047424 */ /* 0x000fce00078e00ff */
.L_x_496:
[----:B------:R-:W-:Y:S05]  /*f670*/  BSYNC B1 ;  /* 0x0000000000017941 */ /* 0x000fea0003800000 */
.L_x_495:
[----:B------:R-:W-:-:S13]  /*f680*/  LOP3.LUT P1, RZ, R4, 0xff, RZ, 0xc0, !PT ;  /* 0x000000ff04ff7812 */ /* 0x000fda000782c0ff */
[----:B------:R-:W-:Y:S05]  /*f690*/  @P1 BRA `(.L_x_499) ;  /* 0xfffffff400181947 */ /* 0x000fea000383ffff */
[----:B------:R-:W-:Y:S05]  /*f6a0*/  BSYNC B0 ;  /* 0x0000000000007941 */ /* 0x000fea0003800000 */
.L_x_487:
[----:B------:R-:W-:-:S03]  /*f6b0*/  UMOV UR7, 0xffffffff ;  /* 0xffffffff00077882 */ /* 0x000fc60000000000 */
[----:B------:R-:W-:Y:S05]  /*f6c0*/  BRA.DIV UR7, `(.L_x_500) ;  /* 0x0000000a07a47947 */ /* 0x000fea000b800000 */
[----:B------:R-:W-:-:S13]  /*f6d0*/  ELECT P6, URZ, PT ;  /* 0x00000000003f782f */ /* 0x000fda00038c0000 */
.L_x_525:
[----:B------:R-:W-:Y:S04]  /*f6e0*/  BSSY B0, `(.L_x_501) ;  /* 0x000008f000007945 */ /* 0x000fe80003800000 */
[----:B------:R-:W-:Y:S05]  /*f6f0*/  @!P6 BRA `(.L_x_502) ;  /* 0x000000080034e947 */ /* 0x000fea0003800000 */
[----:B------:R-:W-:-:S04]  /*f700*/  ULOP3.LUT UR7, UR38, 0x2, URZ, 0xfc, !UPT ;  /* 0x0000000226077892 */ /* 0x000fc8000f8efc3f */
[----:B------:R-:W-:-:S06]  /*f710*/  UISETP.NE.AND UP0, UPT, UR7, 0x3, UPT ;  /* 0x000000030700788c */ /* 0x000fcc000bf05270 */
[----:B------:R-:W-:-:S13]  /*f720*/  PLOP3.LUT P0, PT, PT, PT, UP0, 0x80, 0x0 ;  /* 0x000000000000781c */ /* 0x000fda0003f0f008 */
[----:B------:R-:W-:Y:S05]  /*f730*/  @!P0 BRA `(.L_x_503) ;  /* 0x0000000000048947 */ /* 0x000fea0003800000 */
[----:B------:R-:W-:Y:S01]  /*f740*/  BPT.TRAP 0x1 ;  /* 0x000000040000795c */ /* 0x000fe20000300000 */
.L_x_503:
[----:B------:R-:W0:Y:S01]  /*f750*/  S2R R3, SR_CgaCtaId ;  /* 0x0000000000037919 */ /* 0x000e220000008800 */
[----:B------:R-:W-:-:S04]  /*f760*/  MOV R2, 0x400 ;  /* 0x0000040000027802 */ /* 0x000fc80000000f00 */
[----:B0-----:R-:W-:Y:S02]  /*f770*/  LEA R3, R3, R2, 0x18 ;  /* 0x0000000203037211 */ /* 0x001fe400078ec0ff */
[----:B------:R-:W-:-:S03]  /*f780*/  SHF.L.U32 R2, R0, 0x1f, RZ ;  /* 0x0000001f00027819 */ /* 0x000fc600000006ff */
[----:B------:R-:W-:-:S04]  /*f790*/  VIADD R3, R3, 0x78 ;  /* 0x0000007803037836 */ /* 0x000fc80000000000 */
[----:B------:R-:W-:-:S04]  /*f7a0*/  IMAD R5, R6, 0x8, R3 ;  /* 0x0000000806057824 */ /* 0x000fc800078e0203 */
[----:B------:R-:W0:Y:S02]  /*f7b0*/  SYNCS.PHASECHK.TRANS64.TRYWAIT P0, [R5+URZ], R2 ;  /* 0x00000002050075a7 */ /* 0x000e24000800017f */
[----:B0-----:R-:W-:Y:S05]  /*f7c0*/  @!P0 BRA `(.L_x_504) ;  /* 0x0000000800848947 */ /* 0x001fea0003800000 */
.L_x_526:
[----:B------:R-:W-:-:S05]  /*f7d0*/  VIADD R6, R6, 0x1 ;  /* 0x0000000106067836 */ /* 0x000fca0000000000 */
[----:B------:R-:W-:-:S04]  /*f7e0*/  ISETP.NE.AND P0, PT, R6, 0xf, PT ;  /* 0x0000000f0600780c */ /* 0x000fc80003f05270 */
[----:B0-----:R-:W-:Y:S02]  /*f7f0*/  SEL R5, RZ, 0x1, P0 ;  /* 0x00000001ff057807 */ /* 0x001fe40000000000 */
[----:B------:R-:W-:Y:S02]  /*f800*/  SEL R6, R6, RZ, P0 ;  /* 0x000000ff06067207 */ /* 0x000fe40000000000 */
[----:B------:R-:W-:-:S03]  /*f810*/  LOP3.LUT R5, R0, R5, RZ, 0x3c, !PT ;  /* 0x0000000500057212 */ /* 0x000fc600078e3cff */
[----:B------:R-:W-:Y:S01]  /*f820*/  IMAD R7, R6, 0x8, R3 ;  /* 0x0000000806077824 */ /* 0x000fe200078e0203 */
[----:B------:R-:W-:-:S04]  /*f830*/  SHF.L.U32 R0, R5, 0x1f, RZ ;  /* 0x0000001f05007819 */ /* 0x000fc800000006ff */
[----:B------:R-:W0:Y:S02]  /*f840*/  SYNCS.PHASECHK.TRANS64.TRYWAIT P0, [R7+URZ], R0 ;  /* 0x00000000070075a7 */ /* 0x000e24000800017f */
[----:B0-----:R-:W-:Y:S05]  /*f850*/  @!P0 BRA `(.L_x_505) ;  /* 0x0000000800748947 */ /* 0x001fea0003800000 */
.L_x_527:
[----:B0-----:R-:W-:-:S05]  /*f860*/  VIADD R0, R6, 0x1 ;  /* 0x0000000106007836 */ /* 0x001fca0000000000 */
[----:B------:R-:W-:-:S04]  /*f870*/  ISETP.NE.AND P0, PT, R0, 0xf, PT ;  /* 0x0000000f0000780c */ /* 0x000fc80003f05270 */
[----:B------:R-:W-:Y:S02]  /*f880*/  SEL R2, RZ, 0x1, P0 ;  /* 0x00000001ff027807 */ /* 0x000fe40000000000 */
[----:B------:R-:W-:Y:S02]  /*f890*/  SEL R4, R0, RZ, P0 ;  /* 0x000000ff00047207 */ /* 0x000fe40000000000 */
[----:B------:R-:W-:-:S03]  /*f8a0*/  LOP3.LUT R5, R5, R2, RZ, 0x3c, !PT ;  /* 0x0000000205057212 */ /* 0x000fc600078e3cff */
[----:B------:R-:W-:Y:S01]  /*f8b0*/  IMAD R7, R4, 0x8, R3 ;  /* 0x0000000804077824 */ /* 0x000fe200078e0203 */
[----:B------:R-:W-:-:S04]  /*f8c0*/  SHF.L.U32 R0, R5, 0x1f, RZ ;  /* 0x0000001f05007819 */ /* 0x000fc800000006ff */
[----:B------:R-:W0:Y:S02]  /*f8d0*/  SYNCS.PHASECHK.TRANS64.TRYWAIT P0, [R7+URZ], R0 ;  /* 0x00000000070075a7 */ /* 0x000e24000800017f */
[----:B0-----:R-:W-:Y:S05]  /*f8e0*/  @!P0 BRA `(.L_x_506) ;  /* 0x0000000800648947 */ /* 0x001fea0003800000 */
.L_x_528:
        /* <DEDUP_REMOVED lines=9> */
.L_x_529:
        /* <DEDUP_REMOVED lines=9> */
.L_x_530:
        /* <DEDUP_REMOVED lines=9> */
.L_x_531:
        /* <DEDUP_REMOVED lines=9> */
.L_x_532:
        /* <DEDUP_REMOVED lines=9> */
.L_x_533:
        /* <DEDUP_REMOVED lines=9> */
.L_x_534:
        /* <DEDUP_REMOVED lines=9> */
.L_x_535:
        /* <DEDUP_REMOVED lines=9> */
.L_x_536:
        /* <DEDUP_REMOVED lines=9> */
.L_x_537:
        /* <DEDUP_REMOVED lines=9> */
.L_x_538:
        /* <DEDUP_REMOVED lines=9> */
.L_x_539:
[----:B0-----:R-:W-:-:S05]  /*ff20*/  VIADD R0, R4, 0x1 ;  /* 0x0000000104007836 */ /* 0x001fca0000000000 */
[----:B------:R-:W-:-:S04]  /*ff30*/  ISETP.NE.AND P0, PT, R0, 0xf, PT ;  /* 0x0000000f0000780c */ /* 0x000fc80003f05270 */
[----:B------:R-:W-:Y:S02]  /*ff40*/  SEL R2, RZ, 0x1, P0 ;  /* 0x00000001ff027807 */ /* 0x000fe40000000000 */
[----:B------:R-:W-:Y:S02]  /*ff50*/  SEL R0, R0, RZ, P0 ;  /* 0x000000ff00007207 */ /* 0x000fe40000000000 */
[----:B------:R-:W-:-:S03]  /*ff60*/  LOP3.LUT R2, R5, R2, RZ, 0x3c, !PT ;  /* 0x0000000205027212 */ /* 0x000fc600078e3cff */
[----:B------:R-:W-:Y:S01]  /*ff70*/  IMAD R3, R0, 0x8, R3 ;  /* 0x0000000800037824 */ /* 0x000fe200078e0203 */
[----:B------:R-:W-:-:S07]  /*ff80*/  SHF.L.U32 R0, R2, 0x1f, RZ ;  /* 0x0000001f02007819 */ /* 0x000fce00000006ff */
.L_x_518:
[----:B0-----:R0:W1:Y:S02]  /*ff90*/  SYNCS.PHASECHK.TRANS64.TRYWAIT P0, [R3+URZ], R0 ;  /* 0x00000000030075a7 */ /* 0x001064000800017f */
[----:B-1----:R-:W-:Y:S05]  /*ffa0*/  @!P0 NANOSLEEP.SYNCS 0x989680 ;  /* 0x009896800000895d */ /* 0x002fea0003900000 */
[----:B------:R-:W1:Y:S02]  /*ffb0*/  @!P0 SYNCS.PHASECHK.TRANS64 P0, [R3+URZ], R0 ;  /* 0x00000000030085a7 */ /* 0x000e64000800007f */
[----:B-1----:R-:W-:Y:S05]  /*ffc0*/  @!P0 BRA `(.L_x_518) ;  /* 0xfffffffc00f08947 */ /* 0x002fea000383ffff */
.L_x_502:
[----:B------:R-:W-:Y:S05]  /*ffd0*/  BSYNC B0 ;  /* 0x0000000000007941 */ /* 0x000fea0003800000 */
.L_x_501:
[----:B------:R-:W-:Y:S05]  /*ffe0*/  EXIT ;  /* 0x000000000000794d */ /* 0x000fea0003800000 */
.L_x_18:
[----:B-1----:R1:W2:Y:S02]  /*fff0*/  SYNCS.PHASECHK.TRANS64.TRYWAIT P1, [R4+URZ], R3 ;  /* 0x00000003040075a7 */ /* 0x0022a4000802017f */
[----:B--2---:R-:W-:Y:S05]  /*10000*/  @!P1 NANOSLEEP.SYNCS 0x989680 ;  /* 0x009896800000995d */ /* 0x004fea0003900000 */
[----:B------:R-:W2:Y:S02]  /*10010*/  @!P1 SYNCS.PHASECHK.TRANS64 P1, [R4+URZ], R3 ;  /* 0x00000003040095a7 */ /* 0x000ea4000802007f */
[----:B--2---:R-:W-:Y:S05]  /*10020*/  @!P1 BRA `(.L_x_18) ;  /* 0xfffffffc00f09947 */ /* 0x004fea000383ffff */
[----:B------:R-:W-:Y:S05]  /*10030*/  BRA `(.L_x_17) ;  /* 0xffffff1400707947 */ /* 0x000fea000383ffff */
.L_x_23:
[----:B-1----:R1:W2:Y:S02]  /*10040*/  SYNCS.PHASECHK.TRANS64.TRYWAIT P1, [R5+URZ], R4 ;  /* 0x00000004050075a7 */ /* 0x0022a4000802017f */
[----:B--2---:R-:W-:Y:S05]  /*10050*/  @!P1 NANOSLEEP.SYNCS 0x989680 ;  /* 0x009896800000995d */ /* 0x004fea0003900000 */
[----:B------:R-:W2:Y:S02]  /*10060*/  @!P1 SYNCS.PHASECHK.TRANS64 P1, [R5+URZ], R4 ;  /* 0x00000004050095a7 */ /* 0x000ea4000802007f */
[----:B--2---:R-:W-:Y:S05]  /*10070*/  @!P1 BRA `(.L_x_23) ;  /* 0xfffffffc00f09947 */ /* 0x004fea000383ffff */
[----:B------:R-:W-:Y:S05]  /*10080*/  BRA `(.L_x_22) ;  /* 0xffffff1c005c7947 */ /* 0x000fea000383ffff */
.L_x_488:
[----:B------:R-:W-:Y:S01]  /*10090*/  BSSY B1, `(.L_x_519) ;  /* 0x0000006000017945 */ /* 0x000fe20003800000 */
[----:B------:R-:W-:-:S07]  /*100a0*/  IMAD.MOV.U32 R15, RZ, RZ, -0x1 ;  /* 0xffffffffff0f7424 */ /* 0x000fce00078e00ff */
[----:B------:R-:W-:Y:S05]  /*100b0*/  WARPSYNC.COLLECTIVE R15, `(.L_x_520) ;  /* 0x000000000f0c7348 */ /* 0x000fea0003c00000 */
[----:B------:R-:W-:Y:S02]  /*100c0*/  ELECT P6, UR62, PT ;  /* 0x00000000003e782f */ /* 0x000fe400038c0000 */
[----:B------:R-:W-:Y:S01]  /*100d0*/  MOV R14, UR62 ;  /* 0x0000003e000e7c02 */ /* 0x000fe20008000f00 */
[----:B------:R-:W-:Y:S10]  /*100e0*/  ENDCOLLECTIVE ;  /* 0x000000000000791b */ /* 0x000ff40003800000 */
.L_x_520:
[----:B------:R-:W-:Y:S05]  /*100f0*/  BSYNC B1 ;  /* 0x0000000000017941 */ /* 0x000fea0003800000 */
.L_x_519:
[----:B------:R-:W-:Y:S05]  /*10100*/  BRA `(.L_x_521) ;  /* 0xffffffe800887947 */ /* 0x000fea000383ffff */
.L_x_491:
[----:B-1----:R1:W2:Y:S02]  /*10110*/  SYNCS.PHASECHK.TRANS64.TRYWAIT P1, [R12+URZ+0x78], R7 ;  /* 0x000078070c0075a7 */ /* 0x0022a4000802017f */
[----:B--2---:R-:W-:Y:S05]  /*10120*/  @!P1 NANOSLEEP.SYNCS 0x989680 ;  /* 0x009896800000995d */ /* 0x004fea0003900000 */
[----:B------:R-:W2:Y:S02]  /*10130*/  @!P1 SYNCS.PHASECHK.TRANS64 P1, [R12+URZ+0x78], R7 ;  /* 0x000078070c0095a7 */ /* 0x000ea4000802007f */
[----:B--2---:R-:W-:Y:S05]  /*10140*/  @!P1 BRA `(.L_x_491) ;  /* 0xfffffffc00f09947 */ /* 0x004fea000383ffff */
[----:B------:R-:W-:Y:S05]  /*10150*/  BRA `(.L_x_522) ;  /* 0xffffffe800bc7947 */ /* 0x000fea000383ffff */
.L_x_500:
[----:B------:R-:W-:Y:S01]  /*10160*/  BSSY B0, `(.L_x_523) ;  /* 0x0000006000007945 */ /* 0x000fe20003800000 */
[----:B------:R-:W-:-:S07]  /*10170*/  IMAD.MOV.U32 R15, RZ, RZ, -0x1 ;  /* 0xffffffffff0f7424 */ /* 0x000fce00078e00ff */
[----:B------:R-:W-:Y:S05]  /*10180*/  WARPSYNC.COLLECTIVE R15, `(.L_x_524) ;  /* 0x000000000f0c7348 */ /* 0x000fea0003c00000 */
[----:B------:R-:W-:Y:S02]  /*10190*/  ELECT P6, UR62, PT ;  /* 0x00000000003e782f */ /* 0x000fe400038c0000 */
[----:B------:R-:W-:Y:S01]  /*101a0*/  MOV R14, UR62 ;  /* 0x0000003e000e7c02 */ /* 0x000fe20008000f00 */
[----:B------:R-:W-:Y:S10]  /*101b0*/  ENDCOLLECTIVE ;  /* 0x000000000000791b */ /* 0x000ff40003800000 */
.L_x_524:
[----:B------:R-:W-:Y:S05]  /*101c0*/  BSYNC B0 ;  /* 0x0000000000007941 */ /* 0x000fea0003800000 */
.L_x_523:
[----:B------:R-:W-:Y:S05]  /*101d0*/  BRA `(.L_x_525) ;  /* 0xfffffff400407947 */ /* 0x000fea000383ffff */
.L_x_504:
[----:B0-----:R0:W1:Y:S02]  /*101e0*/  SYNCS.PHASECHK.TRANS64.TRYWAIT P0, [R5+URZ], R2 ;  /* 0x00000002050075a7 */ /* 0x001064000800017f */
[----:B-1----:R-:W-:Y:S05]  /*101f0*/  @!P0 NANOSLEEP.SYNCS 0x989680 ;  /* 0x009896800000895d */ /* 0x002fea0003900000 */
[----:B------:R-:W1:Y:S02]  /*10200*/  @!P0 SYNCS.PHASECHK.TRANS64 P0, [R5+URZ], R2 ;  /* 0x00000002050085a7 */ /* 0x000e64000800007f */
[----:B-1----:R-:W-:Y:S05]  /*10210*/  @!P0 BRA `(.L_x_504) ;  /* 0xfffffffc00f08947 */ /* 0x002fea000383ffff */
[----:B------:R-:W-:Y:S05]  /*10220*/  BRA `(.L_x_526) ;  /* 0xfffffff400687947 */ /* 0x000fea000383ffff */
.L_x_505:
[----:B0-----:R0:W1:Y:S02]  /*10230*/  SYNCS.PHASECHK.TRANS64.TRYWAIT P0, [R7+URZ], R0 ;  /* 0x00000000070075a7 */ /* 0x001064000800017f */
[----:B-1----:R-:W-:Y:S05]  /*10240*/  @!P0 NANOSLEEP.SYNCS 0x989680 ;  /* 0x009896800000895d */ /* 0x002fea0003900000 */
[----:B------:R-:W1:Y:S02]  /*10250*/  @!P0 SYNCS.PHASECHK.TRANS64 P0, [R7+URZ], R0 ;  /* 0x00000000070085a7 */ /* 0x000e64000800007f */
[----:B-1----:R-:W-:Y:S05]  /*10260*/  @!P0 BRA `(.L_x_505) ;  /* 0xfffffffc00f08947 */ /* 0x002fea000383ffff */
[----:B------:R-:W-:Y:S05]  /*10270*/  BRA `(.L_x_527) ;  /* 0xfffffff400787947 */ /* 0x000fea000383ffff */
.L_x_506:
[----:B0-----:R0:W1:Y:S02]  /*10280*/  SYNCS.PHASECHK.TRANS64.TRYWAIT P0, [R7+URZ], R0 ;  /* 0x00000000070075a7 */ /* 0x001064000800017f */
[----:B-1----:R-:W-:Y:S05]  /*10290*/  @!P0 NANOSLEEP.SYNCS 0x989680 ;  /* 0x009896800000895d */ /* 0x002fea0003900000 */
[----:B------:R-:W1:Y:S02]  /*102a0*/  @!P0 SYNCS.PHASECHK.TRANS64 P0, [R7+URZ], R0 ;  /* 0x00000000070085a7 */ /* 0x000e64000800007f */
[----:B-1----:R-:W-:Y:S05]  /*102b0*/  @!P0 BRA `(.L_x_506) ;  /* 0xfffffffc00f08947 */ /* 0x002fea000383ffff */
[----:B------:R-:W-:Y:S05]  /*102c0*/  BRA `(.L_x_528) ;  /* 0xfffffff400887947 */ /* 0x000fea000383ffff */
.L_x_507:
[----:B0-----:R0:W1:Y:S02]  /*102d0*/  SYNCS.PHASECHK.TRANS64.TRYWAIT P0, [R7+URZ], R0 ;  /* 0x00000000070075a7 */ /* 0x001064000800017f */
[----:B-1----:R-:W-:Y:S05]  /*102e0*/  @!P0 NANOSLEEP.SYNCS 0x989680 ;  /* 0x009896800000895d */ /* 0x002fea0003900000 */
[----:B------:R-:W1:Y:S02]  /*102f0*/  @!P0 SYNCS.PHASECHK.TRANS64 P0, [R7+URZ], R0 ;  /* 0x00000000070085a7 */ /* 0x000e64000800007f */
[----:B-1----:R-:W-:Y:S05]  /*10300*/  @!P0 BRA `(.L_x_507) ;  /* 0xfffffffc00f08947 */ /* 0x002fea000383ffff */
[----:B------:R-:W-:Y:S05]  /*10310*/  BRA `(.L_x_529) ;  /* 0xfffffff400987947 */ /* 0x000fea000383ffff */
.L_x_508:
[----:B0-----:R0:W1:Y:S02]  /*10320*/  SYNCS.PHASECHK.TRANS64.TRYWAIT P0, [R7+URZ], R0 ;  /* 0x00000000070075a7 */ /* 0x001064000800017f */
[----:B-1----:R-:W-:Y:S05]  /*10330*/  @!P0 NANOSLEEP.SYNCS 0x989680 ;  /* 0x009896800000895d */ /* 0x002fea0003900000 */
[----:B------:R-:W1:Y:S02]  /*10340*/  @!P0 SYNCS.PHASECHK.TRANS64 P0, [R7+URZ], R0 ;  /* 0x00000000070085a7 */ /* 0x000e64000800007f */
[----:B-1----:R-:W-:Y:S05]  /*10350*/  @!P0 BRA `(.L_x_508) ;  /* 0xfffffffc00f08947 */ /* 0x002fea000383ffff */
[----:B------:R-:W-:Y:S05]  /*10360*/  BRA `(.L_x_530) ;  /* 0xfffffff400a87947 */ /* 0x000fea000383ffff */
.L_x_509:
[----:B0-----:R0:W1:Y:S02]  /*10370*/  SYNCS.PHASECHK.TRANS64.TRYWAIT P0, [R7+URZ], R0 ;  /* 0x00000000070075a7 */ /* 0x001064000800017f */
[----:B-1----:R-:W-:Y:S05]  /*10380*/  @!P0 NANOSLEEP.SYNCS 0x989680 ;  /* 0x009896800000895d */ /* 0x002fea0003900000 */
[----:B------:R-:W1:Y:S02]  /*10390*/  @!P0 SYNCS.PHASECHK.TRANS64 P0, [R7+URZ], R0 ;  /* 0x00000000070085a7 */ /* 0x000e64000800007f */
[----:B-1----:R-:W-:Y:S05]  /*103a0*/  @!P0 BRA `(.L_x_509) ;  /* 0xfffffffc00f08947 */ /* 0x002fea000383ffff */
[----:B------:R-:W-:Y:S05]  /*103b0*/  BRA `(.L_x_531) ;  /* 0xfffffff400b87947 */ /* 0x000fea000383ffff */
.L_x_510:
[----:B0-----:R0:W1:Y:S02]  /*103c0*/  SYNCS.PHASECHK.TRANS64.TRYWAIT P0, [R7+URZ], R0 ;  /* 0x00000000070075a7 */ /* 0x001064000800017f */
[----:B-1----:R-:W-:Y:S05]  /*103d0*/  @!P0 NANOSLEEP.SYNCS 0x989680 ;  /* 0x009896800000895d */ /* 0x002fea0003900000 */
[----:B------:R-:W1:Y:S02]  /*103e0*/  @!P0 SYNCS.PHASECHK.TRANS64 P0, [R7+URZ], R0 ;  /* 0x00000000070085a7 */ /* 0x000e64000800007f */
[----:B-1----:R-:W-:Y:S05]  /*103f0*/  @!P0 BRA `(.L_x_510) ;  /* 0xfffffffc00f08947 */ /* 0x002fea000383ffff */
[----:B------:R-:W-:Y:S05]  /*10400*/  BRA `(.L_x_532) ;  /* 0xfffffff400c87947 */ /* 0x000fea000383ffff */
.L_x_511:
[----:B0-----:R0:W1:Y:S02]  /*10410*/  SYNCS.PHASECHK.TRANS64.TRYWAIT P0, [R7+URZ], R0 ;  /* 0x00000000070075a7 */ /* 0x001064000800017f */
[----:B-1----:R-:W-:Y:S05]  /*10420*/  @!P0 NANOSLEEP.SYNCS 0x989680 ;  /* 0x009896800000895d */ /* 0x002fea0003900000 */
[----:B------:R-:W1:Y:S02]  /*10430*/  @!P0 SYNCS.PHASECHK.TRANS64 P0, [R7+URZ], R0 ;  /* 0x00000000070085a7 */ /* 0x000e64000800007f */
[----:B-1----:R-:W-:Y:S05]  /*10440*/  @!P0 BRA `(.L_x_511) ;  /* 0xfffffffc00f08947 */ /* 0x002fea000383ffff */
[----:B------:R-:W-:Y:S05]  /*10450*/  BRA `(.L_x_533) ;  /* 0xfffffff400d87947 */ /* 0x000fea000383ffff */
.L_x_512:
[----:B0-----:R0:W1:Y:S02]  /*10460*/  SYNCS.PHASECHK.TRANS64.TRYWAIT P0, [R7+URZ], R0 ;  /* 0x00000000070075a7 */ /* 0x001064000800017f */
[----:B-1----:R-:W-:Y:S05]  /*10470*/  @!P0 NANOSLEEP.SYNCS 0x989680 ;  /* 0x009896800000895d */ /* 0x002fea0003900000 */
[----:B------:R-:W1:Y:S02]  /*10480*/  @!P0 SYNCS.PHASECHK.TRANS64 P0, [R7+URZ], R0 ;  /* 0x00000000070085a7 */ /* 0x000e64000800007f */
[----:B-1----:R-:W-:Y:S05]  /*10490*/  @!P0 BRA `(.L_x_512) ;  /* 0xfffffffc00f08947 */ /* 0x002fea000383ffff */
[----:B------:R-:W-:Y:S05]  /*104a0*/  BRA `(.L_x_534) ;  /* 0xfffffff400e87947 */ /* 0x000fea000383ffff */
.L_x_513:
[----:B0-----:R0:W1:Y:S02]  /*104b0*/  SYNCS.PHASECHK.TRANS64.TRYWAIT P0, [R7+URZ], R0 ;  /* 0x00000000070075a7 */ /* 0x001064000800017f */
[----:B-1----:R-:W-:Y:S05]  /*104c0*/  @!P0 NANOSLEEP.SYNCS 0x989680 ;  /* 0x009896800000895d */ /* 0x002fea0003900000 */
[----:B------:R-:W1:Y:S02]  /*104d0*/  @!P0 SYNCS.PHASECHK.TRANS64 P0, [R7+URZ], R0 ;  /* 0x00000000070085a7 */ /* 0x000e64000800007f */
[----:B-1----:R-:W-:Y:S05]  /*104e0*/  @!P0 BRA `(.L_x_513) ;  /* 0xfffffffc00f08947 */ /* 0x002fea000383ffff */
[----:B------:R-:W-:Y:S05]  /*104f0*/  BRA `(.L_x_535) ;  /* 0xfffffff400f87947 */ /* 0x000fea000383ffff */
.L_x_514:
[----:B0-----:R0:W1:Y:S02]  /*10500*/  SYNCS.PHASECHK.TRANS64.TRYWAIT P0, [R7+URZ], R0 ;  /* 0x00000000070075a7 */ /* 0x001064000800017f */
[----:B-1----:R-:W-:Y:S05]  /*10510*/  @!P0 NANOSLEEP.SYNCS 0x989680 ;  /* 0x009896800000895d */ /* 0x002fea0003900000 */
[----:B------:R-:W1:Y:S02]  /*10520*/  @!P0 SYNCS.PHASECHK.TRANS64 P0, [R7+URZ], R0 ;  /* 0x00000000070085a7 */ /* 0x000e64000800007f */
[----:B-1----:R-:W-:Y:S05]  /*10530*/  @!P0 BRA `(.L_x_514) ;  /* 0xfffffffc00f08947 */ /* 0x002fea000383ffff */
[----:B------:R-:W-:Y:S05]  /*10540*/  BRA `(.L_x_536) ;  /* 0xfffffff800087947 */ /* 0x000fea000383ffff */
.L_x_515:
[----:B0-----:R0:W1:Y:S02]  /*10550*/  SYNCS.PHASECHK.TRANS64.TRYWAIT P0, [R7+URZ], R0 ;  /* 0x00000000070075a7 */ /* 0x001064000800017f */
[----:B-1----:R-:W-:Y:S05]  /*10560*/  @!P0 NANOSLEEP.SYNCS 0x989680 ;  /* 0x009896800000895d */ /* 0x002fea0003900000 */
[----:B------:R-:W1:Y:S02]  /*10570*/  @!P0 SYNCS.PHASECHK.TRANS64 P0, [R7+URZ], R0 ;  /* 0x00000000070085a7 */ /* 0x000e64000800007f */
[----:B-1----:R-:W-:Y:S05]  /*10580*/  @!P0 BRA `(.L_x_515) ;  /* 0xfffffffc00f08947 */ /* 0x002fea000383ffff */
[----:B------:R-:W-:Y:S05]  /*10590*/  BRA `(.L_x_537) ;  /* 0xfffffff800187947 */ /* 0x000fea000383ffff */
.L_x_516:
[----:B0-----:R0:W1:Y:S02]  /*105a0*/  SYNCS.PHASECHK.TRANS64.TRYWAIT P0, [R7+URZ], R0 ;  /* 0x00000000070075a7 */ /* 0x001064000800017f */
[----:B-1----:R-:W-:Y:S05]  /*105b0*/  @!P0 NANOSLEEP.SYNCS 0x989680 ;  /* 0x009896800000895d */ /* 0x002fea0003900000 */
[----:B------:R-:W1:Y:S02]  /*105c0*/  @!P0 SYNCS.PHASECHK.TRANS64 P0, [R7+URZ], R0 ;  /* 0x00000000070085a7 */ /* 0x000e64000800007f */
[----:B-1----:R-:W-:Y:S05]  /*105d0*/  @!P0 BRA `(.L_x_516) ;  /* 0xfffffffc00f08947 */ /* 0x002fea000383ffff */
[----:B------:R-:W-:Y:S05]  /*105e0*/  BRA `(.L_x_538) ;  /* 0xfffffff800287947 */ /* 0x000fea000383ffff */
.L_x_517:
[----:B0-----:R0:W1:Y:S02]  /*105f0*/  SYNCS.PHASECHK.TRANS64.TRYWAIT P0, [R7+URZ], R0 ;  /* 0x00000000070075a7 */ /* 0x001064000800017f */
[----:B-1----:R-:W-:Y:S05]  /*10600*/  @!P0 NANOSLEEP.SYNCS 0x989680 ;  /* 0x009896800000895d */ /* 0x002fea0003900000 */
[----:B------:R-:W1:Y:S02]  /*10610*/  @!P0 SYNCS.PHASECHK.TRANS64 P0, [R7+URZ], R0 ;  /* 0x00000000070085a7 */ /* 0x000e64000800007f */
[----:B-1----:R-:W-:Y:S05]  /*10620*/  @!P0 BRA `(.L_x_517) ;  /* 0xfffffffc00f08947 */ /* 0x002fea000383ffff */
[----:B------:R-:W-:Y:S05]  /*10630*/  BRA `(.L_x_539) ;  /* 0xfffffff800387947 */ /* 0x000fea000383ffff */
.L_x_540:
[----:B------:R-:W-:-:S00]  /*10640*/  BRA `(.L_x_540) ;  /* 0xfffffffc00fc7947 */ /* 0x000fc0000383ffff */
[----:B------:R-:W-:-:S00]  /*10650*/  NOP ;  /* 0x0000000000007918 */ /* 0x000fc00000000000 */
        /* <DEDUP_REMOVED lines=10> */
.L_x_541:


//--------------------- .nv.global.init           --------------------------
	.section	.nv.global.init,"aw",@progbits
.nv.global.init:
	.type		$str$22,@object
	.size		$str$22,($str$23 - $str$22)
$str$22:
        /*0000*/ 	.byte	0x6b, 0x5f, 0x74, 0x69, 0x6c, 0x65, 0x5f, 0x63, 0x6f, 0x75, 0x6e, 0x74, 0x20, 0x3e, 0x3d, 0x20
        /*0010*/ 	.byte	0x31, 0x00
	.type		$str$23,@object
	.size		$str$23,(__unnamed_1 - $str$23)
$str$23:
        /*0012*/ 	.byte	0x2f, 0x74, 0x6d, 0x70, 0x2f, 0x63, 0x75, 0x74, 0x6c, 0x61, 0x73, 0x73, 0x5f, 0x73, 0x77, 0x65
        /*0022*/ 	.byte	0x65, 0x70, 0x5f, 0x73, 0x72, 0x63, 0x2f, 0x69, 0x6e, 0x63, 0x6c, 0x75, 0x64, 0x65, 0x2f, 0x63
        /*0032*/ 	.byte	0x75, 0x74, 0x6c, 0x61, 0x73, 0x73, 0x2f, 0x67, 0x65, 0x6d, 0x6d, 0x2f, 0x63, 0x6f, 0x6c, 0x6c
        /*0042*/ 	.byte	0x65, 0x63, 0x74, 0x69, 0x76, 0x65, 0x2f, 0x73, 0x6d, 0x39, 0x30, 0x5f, 0x6d, 0x6d, 0x61, 0x5f
        /*0052*/ 	.byte	0x74, 0x6d, 0x61, 0x5f, 0x67, 0x6d, 0x6d, 0x61, 0x5f, 0x73, 0x73, 0x5f, 0x77, 0x61, 0x72, 0x70
        /*0062*/ 	.byte	0x73, 0x70, 0x65, 0x63, 0x69, 0x61, 0x6c, 0x69, 0x7a, 0x65, 0x64, 0x2e, 0x68, 0x70, 0x70, 0x00
	.type		__unnamed_1,@object
	.size		__unnamed_1,(.L_0 - __unnamed_1)
__unnamed_1:
        /* <DEDUP_REMOVED lines=173> */
        /*0b42*/ 	.byte	0x00
.L_0:


//--------------------- .nv.shared._ZN7cutlass13device_kernelINS_4gemm6kernel13GemmUniversalIN4cute5tupleIJiiiiEEENS1_10collective13CollectiveMmaINS1_34MainloopSm90TmaGmmaWarpSpecializedILi15ENS5_IJNS4_1CILi1EEESB_SB_EEENS1_35KernelTmaWarpSpecializedCooperativeEEENS5_IJNSA_ILi256EEENSA_ILi224EEENSA_ILi32EEEEEEaNS5_IJlSB_lEEEaSJ_NS4_8TiledMMAINS4_8MMA_AtomIJNS4_4SM904GMMA26MMA_64x32x32_S32S8S8_SS_TNEEEENS4_6LayoutINS5_IJNSA_ILi2EEESB_SB_EEENS5_IJSB_NSA_ILi0EEEST_EEEEENS5_IJNS4_10UnderscoreESW_SW_EEEEENS4_13SM90_TMA_LOADENS4_14ComposedLayoutINS4_7SwizzleILi1ELi4ELi3EEENS4_18smem_ptr_flag_bitsILi8EEENSQ_INS5_IJNSA_ILi8EEESH_EEENS5_IJSH_SB_EEEEEEEvNS4_8identityESZ_S19_vS1A_EENS_8epilogue10collective6detail29Sm90TmaWarpSpecializedAdapterINS1D_15DefaultEpilogueIaSJ_SJ_NS1C_6thread17LinearCombinationIaLi1EiiLNS1H_9ScaleType4KindE0ELNS_15FloatRoundStyleE2EaEENS1_15EpilogueDefaultEEEEEvvEEEEvNT_6ParamsE --------------------------
	.section	.nv.shared._ZN7cutlass13device_kernelINS_4gemm6kernel13GemmUniversalIN4cute5tupleIJiiiiEEENS1_10collective13CollectiveMmaINS1_34MainloopSm90TmaGmmaWarpSpecializedILi15ENS5_IJNS4_1CILi1EEESB_SB_EEENS1_35KernelTmaWarpSpecializedCooperativeEEENS5_IJNSA_ILi256EEENSA_ILi224EEENSA_ILi32EEEEEEaNS5_IJlSB_lEEEaSJ_NS4_8TiledMMAINS4_8MMA_AtomIJNS4_4SM904GMMA26MMA_64x32x32_S32S8S8_SS_TNEEEENS4_6LayoutINS5_IJNSA_ILi2EEESB_SB_EEENS5_IJSB_NSA_ILi0EEEST_EEEEENS5_IJNS4_10UnderscoreESW_SW_EEEEENS4_13SM90_TMA_LOADENS4_14ComposedLayoutINS4_7SwizzleILi1ELi4ELi3EEENS4_18smem_ptr_flag_bitsILi8EEENSQ_INS5_IJNSA_ILi8EEESH_EEENS5_IJSH_SB_EEEEEEEvNS4_8identityESZ_S19_vS1A_EENS_8epilogue10collective6detail29Sm90TmaWarpSpecializedAdapterINS1D_15DefaultEpilogueIaSJ_SJ_NS1C_6thread17LinearCombinationIaLi1EiiLNS1H_9ScaleType4KindE0ELNS_15FloatRoundStyleE2EaEENS1_15EpilogueDefaultEEEEEvvEEEEvNT_6ParamsE,"aw",@nobits
	.sectionflags	@""
	.align	16
	.zero		1024


//--------------------- .nv.shared.reserved.0     --------------------------
	.section	.nv.shared.reserved.0,"aw",@nobits
	.weak		__nv_reservedSMEM_offset_0_alias
	.size		__nv_reservedSMEM_offset_0_alias, 0, 0
	.other		__nv_reservedSMEM_offset_0_alias,@"STO_CUDA_RESERVED_SHARED STV_DEFAULT"
__nv_reservedSMEM_offset_0_alias:
	.zero		0


//--------------------- .nv.global                --------------------------
	.section	.nv.global,"aw",@nobits
.nv.global:
	.type		_ZN40_INTERNAL_a73bdfdc_4_k_cu_7f460122_130764cute1_E,@object
	.size		_ZN40_INTERNAL_a73bdfdc_4_k_cu_7f460122_130764cute1_E,(_ZN40_INTERNAL_a73bdfdc_4_k_cu_7f460122_130764cuda3std3__45__cpo6cbeginE - _ZN40_INTERNAL_a73bdfdc_4_k_cu_7f460122_130764cute1_E)
_ZN40_INTERNAL_a73bdfdc_4_k_cu_7f460122_130764cute1_E:
	.zero		1
	.type		_ZN40_INTERNAL_a73bdfdc_4_k_cu_7f460122_130764cuda3std3__45__cpo6cbeginE,@object
	.size		_ZN40_INTERNAL_a73bdfdc_4_k_cu_7f460122_130764cuda3std3__45__cpo6cbeginE,(_ZN40_INTERNAL_a73bdfdc_4_k_cu_7f460122_130764cuda3std3__48in_placeE - _ZN40_INTERNAL_a73bdfdc_4_k_cu_7f460122_130764cuda3std3__45__cpo6cbeginE)
_ZN40_INTERNAL_a73bdfdc_4_k_cu_7f460122_130764cuda3std3__45__cpo6cbeginE:
	.zero		1
	.type		_ZN40_INTERNAL_a73bdfdc_4_k_cu_7f460122_130764cuda3std3__48in_placeE,@object
	.size		_ZN40_INTERNAL_a73bdfdc_4_k_cu_7f460122_130764cuda3std3__48in_placeE,(_ZN40_INTERNAL_a73bdfdc_4_k_cu_7f460122_130764cuda3std6ranges3__45__cpo9iter_moveE - _ZN40_INTERNAL_a73bdfdc_4_k_cu_7f460122_130764cuda3std3__48in_placeE)
_ZN40_INTERNAL_a73bdfdc_4_k_cu_7f460122_130764cuda3std3__48in_placeE:
	.zero		1
	.type		_ZN40_INTERNAL_a73bdfdc_4_k_cu_7f460122_130764cuda3std6ranges3__45__cpo9iter_moveE,@object
	.size		_ZN40_INTERNAL_a73bdfdc_4_k_cu_7f460122_130764cuda3std6ranges3__45__cpo9iter_moveE,(_ZN40_INTERNAL_a73bdfdc_4_k_cu_7f460122_130764cuda3std3__45__cpo5beginE - _ZN40_INTERNAL_a73bdfdc_4_k_cu_7f460122_130764cuda3std6ranges3__45__cpo9iter_moveE)
_ZN40_INTERNAL_a73bdfdc_4_k_cu_7f460122_130764cuda3std6ranges3__45__cpo9iter_moveE:
	.zero		1
	.type		_ZN40_INTERNAL_a73bdfdc_4_k_cu_7f460122_130764cuda3std3__45__cpo5beginE,@object
	.size		_ZN40_INTERNAL_a73bdfdc_4_k_cu_7f460122_130764cuda3std3__45__cpo5beginE,(_ZN40_INTERNAL_a73bdfdc_4_k_cu_7f460122_130764cuda3std3__442_GLOBAL__N__a73bdfdc_4_k_cu_7f460122_130766ignoreE - _ZN40_INTERNAL_a73bdfdc_4_k_cu_7f460122_130764cuda3std3__45__cpo5beginE)
_ZN40_INTERNAL_a73bdfdc_4_k_cu_7f460122_130764cuda3std3__45__cpo5beginE:
	.zero		1
	.type		_ZN40_INTERNAL_a73bdfdc_4_k_cu_7f460122_130764cuda3std3__442_GLOBAL__N__a73bdfdc_4_k_cu_7f460122_130766ignoreE,@object
	.size		_ZN40_INTERNAL_a73bdfdc_4_k_cu_7f460122_130764cuda3std3__442_GLOBAL__N__a73bdfdc_4_k_cu_7f460122_130766ignoreE,(_ZN40_INTERNAL_a73bdfdc_4_k_cu_7f460122_130764cute7productE - _ZN40_INTERNAL_a73bdfdc_4_k_cu_7f460122_130764cuda3std3__442_GLOBAL__N__a73bdfdc_4_k_cu_7f460122_130766ignoreE)
_ZN40_INTERNAL_a73bdfdc_4_k_cu_7f460122_130764cuda3std3__442_GLOBAL__N__a73bdfdc_4_k_cu_7f460122_130766ignoreE:
	.zero		1
	.type		_ZN40_INTERNAL_a73bdfdc_4_k_cu_7f460122_130764cute7productE,@object
	.size		_ZN40_INTERNAL_a73bdfdc_4_k_cu_7f460122_130764cute7productE,(_ZN40_INTERNAL_a73bdfdc_4_k_cu_7f460122_130764cuda3std3__45__cpo3endE - _ZN40_INTERNAL_a73bdfdc_4_k_cu_7f460122_130764cute7productE)
_ZN40_INTERNAL_a73bdfdc_4_k_cu_7f460122_130764cute7productE:
	.zero		1
	.type		_ZN40_INTERNAL_a73bdfdc_4_k_cu_7f460122_130764cuda3std3__45__cpo3endE,@object
	.size		_ZN40_INTERNAL_a73bdfdc_4_k_cu_7f460122_130764cuda3std3__45__cpo3endE,(_ZN40_INTERNAL_a73bdfdc_4_k_cu_7f460122_130764cuda3std3__419piecewise_constructE - _ZN40_INTERNAL_a73bdfdc_4_k_cu_7f460122_130764cuda3std3__45__cpo3endE)
_ZN40_INTERNAL_a73bdfdc_4_k_cu_7f460122_130764cuda3std3__45__cpo3endE:
	.zero		1
	.type		_ZN40_INTERNAL_a73bdfdc_4_k_cu_7f460122_130764cuda3std3__419piecewise_constructE,@object
	.size		_ZN40_INTERNAL_a73bdfdc_4_k_cu_7f460122_130764cuda3std3__419piecewise_constructE,(_ZN40_INTERNAL_a73bdfdc_4_k_cu_7f460122_130764cuda3std3__45__cpo4cendE - _ZN40_INTERNAL_a73bdfdc_4_k_cu_7f460122_130764cuda3std3__419piecewise_constructE)
_ZN40_INTERNAL_a73bdfdc_4_k_cu_7f460122_130764cuda3std3__419piecewise_constructE:
	.zero		1
	.type		_ZN40_INTERNAL_a73bdfdc_4_k_cu_7f460122_130764cuda3std3__45__cpo4cendE,@object
	.size		_ZN40_INTERNAL_a73bdfdc_4_k_cu_7f460122_130764cuda3std3__45__cpo4cendE,(_ZN40_INTERNAL_a73bdfdc_4_k_cu_7f460122_130764cuda3std6ranges3__45__cpo4swapE - _ZN40_INTERNAL_a73bdfdc_4_k_cu_7f460122_130764cuda3std3__45__cpo4cendE)
_ZN40_INTERNAL_a73bdfdc_4_k_cu_7f460122_130764cuda3std3__45__cpo4cendE:
	.zero		1
	.type		_ZN40_INTERNAL_a73bdfdc_4_k_cu_7f460122_130764cuda3std6ranges3__45__cpo4swapE,@object
	.size		_ZN40_INTERNAL_a73bdfdc_4_k_cu_7f460122_130764cuda3std6ranges3__45__cpo4swapE,(.L_8 - _ZN40_INTERNAL_a73bdfdc_4_k_cu_7f460122_130764cuda3std6ranges3__45__cpo4swapE)
_ZN40_INTERNAL_a73bdfdc_4_k_cu_7f460122_130764cuda3std6ranges3__45__cpo4swapE:
	.zero		1
.L_8:


//--------------------- .nv.constant0._ZN7cutlass13device_kernelINS_4gemm6kernel13GemmUniversalIN4cute5tupleIJiiiiEEENS1_10collective13CollectiveMmaINS1_34MainloopSm90TmaGmmaWarpSpecializedILi15ENS5_IJNS4_1CILi1EEESB_SB_EEENS1_35KernelTmaWarpSpecializedCooperativeEEENS5_IJNSA_ILi256EEENSA_ILi224EEENSA_ILi32EEEEEEaNS5_IJlSB_lEEEaSJ_NS4_8TiledMMAINS4_8MMA_AtomIJNS4_4SM904GMMA26MMA_64x32x32_S32S8S8_SS_TNEEEENS4_6LayoutINS5_IJNSA_ILi2EEESB_SB_EEENS5_IJSB_NSA_ILi0EEEST_EEEEENS5_IJNS4_10UnderscoreESW_SW_EEEEENS4_13SM90_TMA_LOADENS4_14ComposedLayoutINS4_7SwizzleILi1ELi4ELi3EEENS4_18smem_ptr_flag_bitsILi8EEENSQ_INS5_IJNSA_ILi8EEESH_EEENS5_IJSH_SB_EEEEEEEvNS4_8identityESZ_S19_vS1A_EENS_8epilogue10collective6detail29Sm90TmaWarpSpecializedAdapterINS1D_15DefaultEpilogueIaSJ_SJ_NS1C_6thread17LinearCombinationIaLi1EiiLNS1H_9ScaleType4KindE0ELNS_15FloatRoundStyleE2EaEENS1_15EpilogueDefaultEEEEEvvEEEEvNT_6ParamsE --------------------------
	.section	.nv.constant0._ZN7cutlass13device_kernelINS_4gemm6kernel13GemmUniversalIN4cute5tupleIJiiiiEEENS1_10collective13CollectiveMmaINS1_34MainloopSm90TmaGmmaWarpSpecializedILi15ENS5_IJNS4_1CILi1EEESB_SB_EEENS1_35KernelTmaWarpSpecializedCooperativeEEENS5_IJNSA_ILi256EEENSA_ILi224EEENSA_ILi32EEEEEEaNS5_IJlSB_lEEEaSJ_NS4_8TiledMMAINS4_8MMA_AtomIJNS4_4SM904GMMA26MMA_64x32x32_S32S8S8_SS_TNEEEENS4_6LayoutINS5_IJNSA_ILi2EEESB_SB_EEENS5_IJSB_NSA_ILi0EEEST_EEEEENS5_IJNS4_10UnderscoreESW_SW_EEEEENS4_13SM90_TMA_LOADENS4_14ComposedLayoutINS4_7SwizzleILi1ELi4ELi3EEENS4_18smem_ptr_flag_bitsILi8EEENSQ_INS5_IJNSA_ILi8EEESH_EEENS5_IJSH_SB_EEEEEEEvNS4_8identityESZ_S19_vS1A_EENS_8epilogue10collective6detail29Sm90TmaWarpSpecializedAdapterINS1D_15DefaultEpilogueIaSJ_SJ_NS1C_6thread17LinearCombinationIaLi1EiiLNS1H_9ScaleType4KindE0ELNS_15FloatRoundStyleE2EaEENS1_15EpilogueDefaultEEEEEvvEEEEvNT_6ParamsE,"a",@progbits
	.sectionflags	@""
	.align	4
.nv.constant0._ZN7cutlass13device_kernelINS_4gemm6kernel13GemmUniversalIN4cute5tupleIJiiiiEEENS1_10collective13CollectiveMmaINS1_34MainloopSm90TmaGmmaWarpSpecializedILi15ENS5_IJNS4_1CILi1EEESB_SB_EEENS1_35KernelTmaWarpSpecializedCooperativeEEENS5_IJNSA_ILi256EEENSA_ILi224EEENSA_ILi32EEEEEEaNS5_IJlSB_lEEEaSJ_NS4_8TiledMMAINS4_8MMA_AtomIJNS4_4SM904GMMA26MMA_64x32x32_S32S8S8_SS_TNEEEENS4_6LayoutINS5_IJNSA_ILi2EEESB_SB_EEENS5_IJSB_NSA_ILi0EEEST_EEEEENS5_IJNS4_10UnderscoreESW_SW_EEEEENS4_13SM90_TMA_LOADENS4_14ComposedLayoutINS4_7SwizzleILi1ELi4ELi3EEENS4_18smem_ptr_flag_bitsILi8EEENSQ_INS5_IJNSA_ILi8EEESH_EEENS5_IJSH_SB_EEEEEEEvNS4_8identityESZ_S19_vS1A_EENS_8epilogue10collective6detail29Sm90TmaWarpSpecializedAdapterINS1D_15DefaultEpilogueIaSJ_SJ_NS1C_6thread17LinearCombinationIaLi1EiiLNS1H_9ScaleType4KindE0ELNS_15FloatRoundStyleE2EaEENS1_15EpilogueDefaultEEEEEvvEEEEvNT_6ParamsE:
	.zero		1664


//--------------------- SYMBOLS --------------------------

	.type		.nv.reservedSmem.offset0,@object
	.size		.nv.reservedSmem.offset0,0x4
	.type		__assertfail,@function
